//
// Generated by NVIDIA NVVM Compiler
//
// Compiler Build ID: CL-36424714
// Cuda compilation tools, release 13.0, V13.0.88
// Based on NVVM 20.0.0
//

.version 9.0
.target sm_100
.address_size 64

	// .globl	fourier_error
.global .align 1 .b8 _ZN34_INTERNAL_fe920318_4_k_cu_f376b2004cuda3std3__45__cpo5beginE[1];
.global .align 1 .b8 _ZN34_INTERNAL_fe920318_4_k_cu_f376b2004cuda3std3__45__cpo3endE[1];
.global .align 1 .b8 _ZN34_INTERNAL_fe920318_4_k_cu_f376b2004cuda3std3__45__cpo6cbeginE[1];
.global .align 1 .b8 _ZN34_INTERNAL_fe920318_4_k_cu_f376b2004cuda3std3__45__cpo4cendE[1];
.global .align 1 .b8 _ZN34_INTERNAL_fe920318_4_k_cu_f376b2004cuda3std3__45__cpo6rbeginE[1];
.global .align 1 .b8 _ZN34_INTERNAL_fe920318_4_k_cu_f376b2004cuda3std3__45__cpo4rendE[1];
.global .align 1 .b8 _ZN34_INTERNAL_fe920318_4_k_cu_f376b2004cuda3std3__45__cpo7crbeginE[1];
.global .align 1 .b8 _ZN34_INTERNAL_fe920318_4_k_cu_f376b2004cuda3std3__45__cpo5crendE[1];
.global .align 1 .b8 _ZN34_INTERNAL_fe920318_4_k_cu_f376b2004cuda3std3__436_GLOBAL__N__fe920318_4_k_cu_f376b2006ignoreE[1];
.global .align 1 .b8 _ZN34_INTERNAL_fe920318_4_k_cu_f376b2004cuda3std3__419piecewise_constructE[1];
.global .align 1 .b8 _ZN34_INTERNAL_fe920318_4_k_cu_f376b2004cuda3std3__48in_placeE[1];
.global .align 1 .b8 _ZN34_INTERNAL_fe920318_4_k_cu_f376b2004cuda3std3__420unreachable_sentinelE[1];
.global .align 1 .b8 _ZN34_INTERNAL_fe920318_4_k_cu_f376b2004cuda3std6ranges3__45__cpo4swapE[1];
.global .align 1 .b8 _ZN34_INTERNAL_fe920318_4_k_cu_f376b2004cuda3std6ranges3__45__cpo9iter_moveE[1];
.global .align 1 .b8 _ZN34_INTERNAL_fe920318_4_k_cu_f376b2004cuda3std6ranges3__45__cpo5beginE[1];
.global .align 1 .b8 _ZN34_INTERNAL_fe920318_4_k_cu_f376b2004cuda3std6ranges3__45__cpo3endE[1];
.global .align 1 .b8 _ZN34_INTERNAL_fe920318_4_k_cu_f376b2004cuda3std6ranges3__45__cpo6cbeginE[1];
.global .align 1 .b8 _ZN34_INTERNAL_fe920318_4_k_cu_f376b2004cuda3std6ranges3__45__cpo4cendE[1];
.global .align 1 .b8 _ZN34_INTERNAL_fe920318_4_k_cu_f376b2004cuda3std6ranges3__45__cpo7advanceE[1];
.global .align 1 .b8 _ZN34_INTERNAL_fe920318_4_k_cu_f376b2004cuda3std6ranges3__45__cpo9iter_swapE[1];
.global .align 1 .b8 _ZN34_INTERNAL_fe920318_4_k_cu_f376b2004cuda3std6ranges3__45__cpo4nextE[1];
.global .align 1 .b8 _ZN34_INTERNAL_fe920318_4_k_cu_f376b2004cuda3std6ranges3__45__cpo4prevE[1];
.global .align 1 .b8 _ZN34_INTERNAL_fe920318_4_k_cu_f376b2004cuda3std6ranges3__45__cpo4dataE[1];
.global .align 1 .b8 _ZN34_INTERNAL_fe920318_4_k_cu_f376b2004cuda3std6ranges3__45__cpo5cdataE[1];
.global .align 1 .b8 _ZN34_INTERNAL_fe920318_4_k_cu_f376b2004cuda3std6ranges3__45__cpo4sizeE[1];
.global .align 1 .b8 _ZN34_INTERNAL_fe920318_4_k_cu_f376b2004cuda3std6ranges3__45__cpo5ssizeE[1];
.global .align 1 .b8 _ZN34_INTERNAL_fe920318_4_k_cu_f376b2004cuda3std6ranges3__45__cpo8distanceE[1];
.global .align 1 .b8 _ZN34_INTERNAL_fe920318_4_k_cu_f376b2006thrust24THRUST_300001_SM_1000_NS6system6detail10sequential3seqE[1];

.visible .entry fourier_error(
	.param .u32 fourier_error_param_0,
	.param .u64 .ptr .align 1 fourier_error_param_1,
	.param .u64 .ptr .align 1 fourier_error_param_2,
	.param .u64 .ptr .align 1 fourier_error_param_3,
	.param .u64 .ptr .align 1 fourier_error_param_4,
	.param .u64 .ptr .align 1 fourier_error_param_5,
	.param .u64 .ptr .align 1 fourier_error_param_6,
	.param .u64 .ptr .align 1 fourier_error_param_7,
	.param .u32 fourier_error_param_8,
	.param .u32 fourier_error_param_9
)
{
	.reg .pred 	%p<29>;
	.reg .b32 	%r<127>;
	.reg .b32 	%f<154>;
	.reg .b64 	%rd<70>;

	ld.param.u32 	%r39, [fourier_error_param_0];
	ld.param.u64 	%rd11, [fourier_error_param_1];
	ld.param.u64 	%rd12, [fourier_error_param_2];
	ld.param.u64 	%rd13, [fourier_error_param_3];
	ld.param.u64 	%rd14, [fourier_error_param_4];
	ld.param.u64 	%rd15, [fourier_error_param_5];
	ld.param.u64 	%rd16, [fourier_error_param_6];
	ld.param.u64 	%rd17, [fourier_error_param_7];
	ld.param.u32 	%r40, [fourier_error_param_8];
	ld.param.u32 	%r41, [fourier_error_param_9];
	cvta.to.global.u64 	%rd1, %rd11;
	cvta.to.global.u64 	%rd2, %rd15;
	cvta.to.global.u64 	%rd3, %rd16;
	cvta.to.global.u64 	%rd4, %rd12;
	cvta.to.global.u64 	%rd5, %rd14;
	cvta.to.global.u64 	%rd6, %rd13;
	cvta.to.global.u64 	%rd18, %rd17;
	mov.u32 	%r116, %tid.x;
	mov.u32 	%r2, %tid.y;
	mov.u32 	%r42, %ctaid.x;
	mul.lo.s32 	%r43, %r42, %r39;
	mul.lo.s32 	%r44, %r43, 15;
	mul.wide.u32 	%rd19, %r44, 4;
	add.s64 	%rd7, %rd18, %rd19;
	ld.global.u32 	%r45, [%rd7+24];
	mul.lo.s32 	%r3, %r41, %r40;
	mul.lo.s32 	%r46, %r3, %r45;
	cvt.s64.s32 	%rd8, %r46;
	ld.global.u32 	%r47, [%rd7+36];
	mul.lo.s32 	%r48, %r3, %r47;
	cvt.s64.s32 	%rd9, %r48;
	ld.global.u32 	%r49, [%rd7+48];
	mul.lo.s32 	%r50, %r3, %r49;
	cvt.s64.s32 	%rd10, %r50;
	setp.ge.s32 	%p1, %r116, %r40;
	@%p1 bra 	$L__BB0_19;
	setp.gt.s32 	%p2, %r39, 0;
	mov.u32 	%r4, %ntid.y;
	mov.u32 	%r5, %ntid.x;
	@%p2 bra 	$L__BB0_2;
	bra.uni 	$L__BB0_15;
$L__BB0_2:
	and.b32  	%r6, %r39, 2147483644;
	neg.s32 	%r7, %r6;
	shl.b32 	%r8, %r3, 2;
$L__BB0_3:
	setp.lt.s32 	%p6, %r2, %r41;
	@%p6 bra 	$L__BB0_5;
$L__BB0_4:
	add.s32 	%r116, %r116, %r5;
	setp.lt.s32 	%p28, %r116, %r40;
	@%p28 bra 	$L__BB0_3;
	bra.uni 	$L__BB0_19;
$L__BB0_5:
	mul.lo.s32 	%r11, %r116, %r41;
	add.s32 	%r53, %r40, %r116;
	mul.lo.s32 	%r12, %r41, %r53;
	shl.b32 	%r54, %r40, 1;
	add.s32 	%r55, %r54, %r116;
	mul.lo.s32 	%r13, %r41, %r55;
	mad.lo.s32 	%r56, %r40, 3, %r116;
	mul.lo.s32 	%r14, %r41, %r56;
	mov.u32 	%r117, %r2;
$L__BB0_6:
	setp.lt.u32 	%p7, %r39, 4;
	mov.f32 	%f149, 0f00000000;
	mov.b32 	%r124, 0;
	@%p7 bra 	$L__BB0_9;
	add.s32 	%r121, %r12, %r117;
	add.s32 	%r120, %r13, %r117;
	add.s32 	%r119, %r14, %r117;
	add.s32 	%r118, %r11, %r117;
	mov.f32 	%f149, 0f00000000;
	mov.u32 	%r122, %r7;
$L__BB0_8:
	.pragma "nounroll";
	cvt.s64.s32 	%rd31, %r118;
	add.s64 	%rd32, %rd31, %rd8;
	shl.b64 	%rd33, %rd32, 3;
	add.s64 	%rd34, %rd1, %rd33;
	ld.global.v2.f32 	{%f22, %f23}, [%rd34];
	abs.f32 	%f24, %f22;
	abs.f32 	%f25, %f23;
	mov.b32 	%r58, %f25;
	mov.b32 	%r59, %f24;
	min.s32 	%r60, %r58, %r59;
	mov.b32 	%f26, %r60;
	max.s32 	%r61, %r59, %r58;
	mov.b32 	%f27, %r61;
	and.b32  	%r62, %r61, -33554432;
	xor.b32  	%r63, %r62, 2122317824;
	mov.b32 	%f28, %r63;
	mul.f32 	%f29, %f26, %f28;
	mul.f32 	%f30, %f27, %f28;
	mul.f32 	%f31, %f29, %f29;
	fma.rn.f32 	%f32, %f30, %f30, %f31;
	sqrt.rn.f32 	%f33, %f32;
	or.b32  	%r64, %r62, 8388608;
	mov.b32 	%f34, %r64;
	mul.f32 	%f35, %f33, %f34;
	setp.eq.f32 	%p8, %f26, 0f00000000;
	selp.f32 	%f36, %f27, %f35, %p8;
	setp.eq.f32 	%p9, %f26, 0f7F800000;
	selp.f32 	%f37, 0f7F800000, %f36, %p9;
	fma.rn.f32 	%f38, %f37, %f37, %f149;
	cvt.s64.s32 	%rd35, %r121;
	add.s64 	%rd36, %rd35, %rd8;
	shl.b64 	%rd37, %rd36, 3;
	add.s64 	%rd38, %rd1, %rd37;
	ld.global.v2.f32 	{%f39, %f40}, [%rd38];
	abs.f32 	%f41, %f39;
	abs.f32 	%f42, %f40;
	mov.b32 	%r65, %f42;
	mov.b32 	%r66, %f41;
	min.s32 	%r67, %r65, %r66;
	mov.b32 	%f43, %r67;
	max.s32 	%r68, %r66, %r65;
	mov.b32 	%f44, %r68;
	and.b32  	%r69, %r68, -33554432;
	xor.b32  	%r70, %r69, 2122317824;
	mov.b32 	%f45, %r70;
	mul.f32 	%f46, %f43, %f45;
	mul.f32 	%f47, %f44, %f45;
	mul.f32 	%f48, %f46, %f46;
	fma.rn.f32 	%f49, %f47, %f47, %f48;
	sqrt.rn.f32 	%f50, %f49;
	or.b32  	%r71, %r69, 8388608;
	mov.b32 	%f51, %r71;
	mul.f32 	%f52, %f50, %f51;
	setp.eq.f32 	%p10, %f43, 0f00000000;
	selp.f32 	%f53, %f44, %f52, %p10;
	setp.eq.f32 	%p11, %f43, 0f7F800000;
	selp.f32 	%f54, 0f7F800000, %f53, %p11;
	fma.rn.f32 	%f55, %f54, %f54, %f38;
	cvt.s64.s32 	%rd39, %r120;
	add.s64 	%rd40, %rd39, %rd8;
	shl.b64 	%rd41, %rd40, 3;
	add.s64 	%rd42, %rd1, %rd41;
	ld.global.v2.f32 	{%f56, %f57}, [%rd42];
	abs.f32 	%f58, %f56;
	abs.f32 	%f59, %f57;
	mov.b32 	%r72, %f59;
	mov.b32 	%r73, %f58;
	min.s32 	%r74, %r72, %r73;
	mov.b32 	%f60, %r74;
	max.s32 	%r75, %r73, %r72;
	mov.b32 	%f61, %r75;
	and.b32  	%r76, %r75, -33554432;
	xor.b32  	%r77, %r76, 2122317824;
	mov.b32 	%f62, %r77;
	mul.f32 	%f63, %f60, %f62;
	mul.f32 	%f64, %f61, %f62;
	mul.f32 	%f65, %f63, %f63;
	fma.rn.f32 	%f66, %f64, %f64, %f65;
	sqrt.rn.f32 	%f67, %f66;
	or.b32  	%r78, %r76, 8388608;
	mov.b32 	%f68, %r78;
	mul.f32 	%f69, %f67, %f68;
	setp.eq.f32 	%p12, %f60, 0f00000000;
	selp.f32 	%f70, %f61, %f69, %p12;
	setp.eq.f32 	%p13, %f60, 0f7F800000;
	selp.f32 	%f71, 0f7F800000, %f70, %p13;
	fma.rn.f32 	%f72, %f71, %f71, %f55;
	cvt.s64.s32 	%rd43, %r119;
	add.s64 	%rd44, %rd43, %rd8;
	shl.b64 	%rd45, %rd44, 3;
	add.s64 	%rd46, %rd1, %rd45;
	ld.global.v2.f32 	{%f73, %f74}, [%rd46];
	abs.f32 	%f75, %f73;
	abs.f32 	%f76, %f74;
	mov.b32 	%r79, %f76;
	mov.b32 	%r80, %f75;
	min.s32 	%r81, %r79, %r80;
	mov.b32 	%f77, %r81;
	max.s32 	%r82, %r80, %r79;
	mov.b32 	%f78, %r82;
	and.b32  	%r83, %r82, -33554432;
	xor.b32  	%r84, %r83, 2122317824;
	mov.b32 	%f79, %r84;
	mul.f32 	%f80, %f77, %f79;
	mul.f32 	%f81, %f78, %f79;
	mul.f32 	%f82, %f80, %f80;
	fma.rn.f32 	%f83, %f81, %f81, %f82;
	sqrt.rn.f32 	%f84, %f83;
	or.b32  	%r85, %r83, 8388608;
	mov.b32 	%f85, %r85;
	mul.f32 	%f86, %f84, %f85;
	setp.eq.f32 	%p14, %f77, 0f00000000;
	selp.f32 	%f87, %f78, %f86, %p14;
	setp.eq.f32 	%p15, %f77, 0f7F800000;
	selp.f32 	%f88, 0f7F800000, %f87, %p15;
	fma.rn.f32 	%f149, %f88, %f88, %f72;
	add.s32 	%r122, %r122, 4;
	add.s32 	%r121, %r121, %r8;
	add.s32 	%r120, %r120, %r8;
	add.s32 	%r119, %r119, %r8;
	add.s32 	%r118, %r118, %r8;
	setp.ne.s32 	%p16, %r122, 0;
	mov.u32 	%r124, %r6;
	@%p16 bra 	$L__BB0_8;
$L__BB0_9:
	and.b32  	%r86, %r39, 3;
	setp.eq.s32 	%p17, %r86, 0;
	@%p17 bra 	$L__BB0_14;
	setp.eq.s32 	%p18, %r86, 1;
	@%p18 bra 	$L__BB0_12;
	mad.lo.s32 	%r87, %r124, %r40, %r116;
	mad.lo.s32 	%r88, %r87, %r41, %r117;
	cvt.s64.s32 	%rd47, %r88;
	add.s64 	%rd48, %rd47, %rd8;
	shl.b64 	%rd49, %rd48, 3;
	add.s64 	%rd50, %rd1, %rd49;
	ld.global.v2.f32 	{%f90, %f91}, [%rd50];
	abs.f32 	%f92, %f90;
	abs.f32 	%f93, %f91;
	mov.b32 	%r89, %f93;
	mov.b32 	%r90, %f92;
	min.s32 	%r91, %r89, %r90;
	mov.b32 	%f94, %r91;
	max.s32 	%r92, %r90, %r89;
	mov.b32 	%f95, %r92;
	and.b32  	%r93, %r92, -33554432;
	xor.b32  	%r94, %r93, 2122317824;
	mov.b32 	%f96, %r94;
	mul.f32 	%f97, %f94, %f96;
	mul.f32 	%f98, %f95, %f96;
	mul.f32 	%f99, %f97, %f97;
	fma.rn.f32 	%f100, %f98, %f98, %f99;
	sqrt.rn.f32 	%f101, %f100;
	or.b32  	%r95, %r93, 8388608;
	mov.b32 	%f102, %r95;
	mul.f32 	%f103, %f101, %f102;
	setp.eq.f32 	%p19, %f94, 0f00000000;
	selp.f32 	%f104, %f95, %f103, %p19;
	setp.eq.f32 	%p20, %f94, 0f7F800000;
	selp.f32 	%f105, 0f7F800000, %f104, %p20;
	fma.rn.f32 	%f106, %f105, %f105, %f149;
	add.s32 	%r96, %r88, %r3;
	cvt.s64.s32 	%rd51, %r96;
	add.s64 	%rd52, %rd51, %rd8;
	shl.b64 	%rd53, %rd52, 3;
	add.s64 	%rd54, %rd1, %rd53;
	ld.global.v2.f32 	{%f107, %f108}, [%rd54];
	abs.f32 	%f109, %f107;
	abs.f32 	%f110, %f108;
	mov.b32 	%r97, %f110;
	mov.b32 	%r98, %f109;
	min.s32 	%r99, %r97, %r98;
	mov.b32 	%f111, %r99;
	max.s32 	%r100, %r98, %r97;
	mov.b32 	%f112, %r100;
	and.b32  	%r101, %r100, -33554432;
	xor.b32  	%r102, %r101, 2122317824;
	mov.b32 	%f113, %r102;
	mul.f32 	%f114, %f111, %f113;
	mul.f32 	%f115, %f112, %f113;
	mul.f32 	%f116, %f114, %f114;
	fma.rn.f32 	%f117, %f115, %f115, %f116;
	sqrt.rn.f32 	%f118, %f117;
	or.b32  	%r103, %r101, 8388608;
	mov.b32 	%f119, %r103;
	mul.f32 	%f120, %f118, %f119;
	setp.eq.f32 	%p21, %f111, 0f00000000;
	selp.f32 	%f121, %f112, %f120, %p21;
	setp.eq.f32 	%p22, %f111, 0f7F800000;
	selp.f32 	%f122, 0f7F800000, %f121, %p22;
	fma.rn.f32 	%f149, %f122, %f122, %f106;
	add.s32 	%r124, %r124, 2;
$L__BB0_12:
	and.b32  	%r104, %r39, 1;
	setp.eq.b32 	%p23, %r104, 1;
	not.pred 	%p24, %p23;
	@%p24 bra 	$L__BB0_14;
	mad.lo.s32 	%r105, %r124, %r40, %r116;
	mad.lo.s32 	%r106, %r105, %r41, %r117;
	cvt.s64.s32 	%rd55, %r106;
	add.s64 	%rd56, %rd55, %rd8;
	shl.b64 	%rd57, %rd56, 3;
	add.s64 	%rd58, %rd1, %rd57;
	ld.global.v2.f32 	{%f123, %f124}, [%rd58];
	abs.f32 	%f125, %f123;
	abs.f32 	%f126, %f124;
	mov.b32 	%r107, %f126;
	mov.b32 	%r108, %f125;
	min.s32 	%r109, %r107, %r108;
	mov.b32 	%f127, %r109;
	max.s32 	%r110, %r108, %r107;
	mov.b32 	%f128, %r110;
	and.b32  	%r111, %r110, -33554432;
	xor.b32  	%r112, %r111, 2122317824;
	mov.b32 	%f129, %r112;
	mul.f32 	%f130, %f127, %f129;
	mul.f32 	%f131, %f128, %f129;
	mul.f32 	%f132, %f130, %f130;
	fma.rn.f32 	%f133, %f131, %f131, %f132;
	sqrt.rn.f32 	%f134, %f133;
	or.b32  	%r113, %r111, 8388608;
	mov.b32 	%f135, %r113;
	mul.f32 	%f136, %f134, %f135;
	setp.eq.f32 	%p25, %f127, 0f00000000;
	selp.f32 	%f137, %f128, %f136, %p25;
	setp.eq.f32 	%p26, %f127, 0f7F800000;
	selp.f32 	%f138, 0f7F800000, %f137, %p26;
	fma.rn.f32 	%f149, %f138, %f138, %f149;
$L__BB0_14:
	sqrt.rn.f32 	%f139, %f149;
	add.s32 	%r114, %r117, %r11;
	cvt.s64.s32 	%rd59, %r114;
	add.s64 	%rd60, %rd59, %rd9;
	shl.b64 	%rd61, %rd60, 2;
	add.s64 	%rd62, %rd6, %rd61;
	ld.global.f32 	%f140, [%rd62];
	sub.f32 	%f141, %f139, %f140;
	add.s64 	%rd63, %rd5, %rd61;
	st.global.f32 	[%rd63], %f141;
	abs.f32 	%f142, %f141;
	add.s64 	%rd64, %rd59, %rd10;
	shl.b64 	%rd65, %rd64, 2;
	add.s64 	%rd66, %rd4, %rd65;
	ld.global.f32 	%f143, [%rd66];
	mul.f32 	%f144, %f143, %f142;
	mul.f32 	%f145, %f142, %f144;
	ld.global.u32 	%r115, [%rd7+48];
	mul.wide.s32 	%rd67, %r115, 4;
	add.s64 	%rd68, %rd3, %rd67;
	ld.global.f32 	%f146, [%rd68];
	div.rn.f32 	%f147, %f145, %f146;
	add.s64 	%rd69, %rd2, %rd61;
	st.global.f32 	[%rd69], %f147;
	add.s32 	%r117, %r117, %r4;
	setp.lt.s32 	%p27, %r117, %r41;
	@%p27 bra 	$L__BB0_6;
	bra.uni 	$L__BB0_4;
$L__BB0_15:
	setp.ge.s32 	%p3, %r2, %r41;
	@%p3 bra 	$L__BB0_18;
	mul.lo.s32 	%r35, %r116, %r41;
	mov.u32 	%r126, %r2;
$L__BB0_17:
	add.s32 	%r51, %r126, %r35;
	cvt.s64.s32 	%rd20, %r51;
	add.s64 	%rd21, %rd20, %rd9;
	shl.b64 	%rd22, %rd21, 2;
	add.s64 	%rd23, %rd6, %rd22;
	ld.global.f32 	%f10, [%rd23];
	mov.f32 	%f11, 0f00000000;
	sub.f32 	%f12, %f11, %f10;
	add.s64 	%rd24, %rd5, %rd22;
	st.global.f32 	[%rd24], %f12;
	abs.f32 	%f13, %f12;
	add.s64 	%rd25, %rd20, %rd10;
	shl.b64 	%rd26, %rd25, 2;
	add.s64 	%rd27, %rd4, %rd26;
	ld.global.f32 	%f14, [%rd27];
	mul.f32 	%f15, %f14, %f13;
	mul.f32 	%f16, %f13, %f15;
	ld.global.u32 	%r52, [%rd7+48];
	mul.wide.s32 	%rd28, %r52, 4;
	add.s64 	%rd29, %rd3, %rd28;
	ld.global.f32 	%f17, [%rd29];
	div.rn.f32 	%f18, %f16, %f17;
	add.s64 	%rd30, %rd2, %rd22;
	st.global.f32 	[%rd30], %f18;
	add.s32 	%r126, %r126, %r4;
	setp.lt.s32 	%p4, %r126, %r41;
	@%p4 bra 	$L__BB0_17;
$L__BB0_18:
	add.s32 	%r116, %r116, %r5;
	setp.lt.s32 	%p5, %r116, %r40;
	@%p5 bra 	$L__BB0_15;
$L__BB0_19:
	ret;

}


// ===== COMPILED SASS (sm_100) =====

	.target	sm_100

	.elftype	@"ET_EXEC"


//--------------------- .note.nv.tkinfo           --------------------------
	.section	.note.nv.tkinfo,"",@"SHT_NOTE"
	.sectionflags	@"SHF_NOTE_NV_TKINFO"
	.tkinfo
        /*0018*/ 	.word	0x00000002
        /*0030*/ 	.string	""
        /*0030*/ 	.string	"ptxas"
        /*0030*/ 	.string	"Cuda compilation tools, release 13.0, V13.0.88"
        /*0030*/ 	.string	"Build cuda_13.0.r13.0/compiler.36424714_0"
        /*0030*/ 	.string	"-arch sm_100 -m 64 "



//--------------------- .note.nv.cuinfo           --------------------------
	.section	.note.nv.cuinfo,"",@"SHT_NOTE"
	.sectionflags	@"SHF_NOTE_NV_CUINFO"
        /*0018*/ 	.short	0x0002
        /*001a*/ 	.short	0x0064
        /*001c*/ 	.short	0x0082
	.zero		2


//--------------------- .nv.info                  --------------------------
	.section	.nv.info,"",@"SHT_CUDA_INFO"
	.align	4


	//----- nvinfo : EIATTR_REGCOUNT
	.align		4
        /*0000*/ 	.byte	0x04, 0x2f
        /*0002*/ 	.short	(.L_29 - .L_28)
	.align		4
.L_28:
        /*0004*/ 	.word	index@(fourier_error)
        /*0008*/ 	.word	0x00000020


	//----- nvinfo : EIATTR_FRAME_SIZE
	.align		4
.L_29:
        /*000c*/ 	.byte	0x04, 0x11
        /*000e*/ 	.short	(.L_31 - .L_30)
	.align		4
.L_30:
        /*0010*/ 	.word	index@($__internal_1_$__cuda_sm3x_div_rn_noftz_f32_slowpath)
        /*0014*/ 	.word	0x00000000


	//----- nvinfo : EIATTR_FRAME_SIZE
	.align		4
.L_31:
        /*0018*/ 	.byte	0x04, 0x11
        /*001a*/ 	.short	(.L_33 - .L_32)
	.align		4
.L_32:
        /*001c*/ 	.word	index@($__internal_0_$__cuda_sm20_sqrt_rn_f32_slowpath)
        /*0020*/ 	.word	0x00000000


	//----- nvinfo : EIATTR_FRAME_SIZE
	.align		4
.L_33:
        /*0024*/ 	.byte	0x04, 0x11
        /*0026*/ 	.short	(.L_35 - .L_34)
	.align		4
.L_34:
        /*0028*/ 	.word	index@(fourier_error)
        /*002c*/ 	.word	0x00000000


	//----- nvinfo : EIATTR_MIN_STACK_SIZE
	.align		4
.L_35:
        /*0030*/ 	.byte	0x04, 0x12
        /*0032*/ 	.short	(.L_37 - .L_36)
	.align		4
.L_36:
        /*0034*/ 	.word	index@(fourier_error)
        /*0038*/ 	.word	0x00000000
.L_37:


//--------------------- .nv.compat                --------------------------
	.section	.nv.compat,"",@"SHT_CUDA_COMPAT_INFO"
	.align	4
        /*0000*/ 	.byte	0x02, 0x09, 0x00, 0x00, 0x02, 0x02, 0x01, 0x00, 0x02, 0x05, 0x05, 0x00, 0x03, 0x07, 0x01, 0x01
        /*0010*/ 	.byte	0x02, 0x03, 0x00, 0x00, 0x02, 0x06, 0x01, 0x00, 0x04, 0x0b, 0x08, 0x00, 0x01, 0x00, 0x00, 0x00
        /*0020*/ 	.byte	0x00, 0x00, 0x00, 0x00


//--------------------- .nv.info.fourier_error    --------------------------
	.section	.nv.info.fourier_error,"",@"SHT_CUDA_INFO"
	.sectionflags	@""
	.align	4


	//----- nvinfo : EIATTR_CUDA_API_VERSION
	.align		4
        /*0000*/ 	.byte	0x04, 0x37
        /*0002*/ 	.short	(.L_39 - .L_38)
.L_38:
        /*0004*/ 	.word	0x00000082


	//----- nvinfo : EIATTR_KPARAM_INFO
	.align		4
.L_39:
        /*0008*/ 	.byte	0x04, 0x17
        /*000a*/ 	.short	(.L_41 - .L_40)
.L_40:
        /*000c*/ 	.word	0x00000000
        /*0010*/ 	.short	0x0009
        /*0012*/ 	.short	0x0044
        /*0014*/ 	.byte	0x00, 0xf0, 0x11, 0x00


	//----- nvinfo : EIATTR_KPARAM_INFO
	.align		4
.L_41:
        /*0018*/ 	.byte	0x04, 0x17
        /*001a*/ 	.short	(.L_43 - .L_42)
.L_42:
        /*001c*/ 	.word	0x00000000
        /*0020*/ 	.short	0x0008
        /*0022*/ 	.short	0x0040
        /*0024*/ 	.byte	0x00, 0xf0, 0x11, 0x00


	//----- nvinfo : EIATTR_KPARAM_INFO
	.align		4
.L_43:
        /*0028*/ 	.byte	0x04, 0x17
        /*002a*/ 	.short	(.L_45 - .L_44)
.L_44:
        /*002c*/ 	.word	0x00000000
        /*0030*/ 	.short	0x0007
        /*0032*/ 	.short	0x0038
        /*0034*/ 	.byte	0x00, 0xf5, 0x21, 0x00


	//----- nvinfo : EIATTR_KPARAM_INFO
	.align		4
.L_45:
        /*0038*/ 	.byte	0x04, 0x17
        /*003a*/ 	.short	(.L_47 - .L_46)
.L_46:
        /*003c*/ 	.word	0x00000000
        /*0040*/ 	.short	0x0006
        /*0042*/ 	.short	0x0030
        /*0044*/ 	.byte	0x00, 0xf5, 0x21, 0x00


	//----- nvinfo : EIATTR_KPARAM_INFO
	.align		4
.L_47:
        /*0048*/ 	.byte	0x04, 0x17
        /*004a*/ 	.short	(.L_49 - .L_48)
.L_48:
        /*004c*/ 	.word	0x00000000
        /*0050*/ 	.short	0x0005
        /*0052*/ 	.short	0x0028
        /*0054*/ 	.byte	0x00, 0xf5, 0x21, 0x00


	//----- nvinfo : EIATTR_KPARAM_INFO
	.align		4
.L_49:
        /*0058*/ 	.byte	0x04, 0x17
        /*005a*/ 	.short	(.L_51 - .L_50)
.L_50:
        /*005c*/ 	.word	0x00000000
        /*0060*/ 	.short	0x0004
        /*0062*/ 	.short	0x0020
        /*0064*/ 	.byte	0x00, 0xf5, 0x21, 0x00


	//----- nvinfo : EIATTR_KPARAM_INFO
	.align		4
.L_51:
        /*0068*/ 	.byte	0x04, 0x17
        /*006a*/ 	.short	(.L_53 - .L_52)
.L_52:
        /*006c*/ 	.word	0x00000000
        /*0070*/ 	.short	0x0003
        /*0072*/ 	.short	0x0018
        /*0074*/ 	.byte	0x00, 0xf5, 0x21, 0x00


	//----- nvinfo : EIATTR_KPARAM_INFO
	.align		4
.L_53:
        /*0078*/ 	.byte	0x04, 0x17
        /*007a*/ 	.short	(.L_55 - .L_54)
.L_54:
        /*007c*/ 	.word	0x00000000
        /*0080*/ 	.short	0x0002
        /*0082*/ 	.short	0x0010
        /*0084*/ 	.byte	0x00, 0xf5, 0x21, 0x00


	//----- nvinfo : EIATTR_KPARAM_INFO
	.align		4
.L_55:
        /*0088*/ 	.byte	0x04, 0x17
        /*008a*/ 	.short	(.L_57 - .L_56)
.L_56:
        /*008c*/ 	.word	0x00000000
        /*0090*/ 	.short	0x0001
        /*0092*/ 	.short	0x0008
        /*0094*/ 	.byte	0x00, 0xf5, 0x21, 0x00


	//----- nvinfo : EIATTR_KPARAM_INFO
	.align		4
.L_57:
        /*0098*/ 	.byte	0x04, 0x17
        /*009a*/ 	.short	(.L_59 - .L_58)
.L_58:
        /*009c*/ 	.word	0x00000000
        /*00a0*/ 	.short	0x0000
        /*00a2*/ 	.short	0x0000
        /*00a4*/ 	.byte	0x00, 0xf0, 0x11, 0x00


	//----- nvinfo : EIATTR_SPARSE_MMA_MASK
	.align		4
.L_59:
        /*00a8*/ 	.byte	0x03, 0x50
        /*00aa*/ 	.short	0x0000


	//----- nvinfo : EIATTR_MAXREG_COUNT
	.align		4
        /*00ac*/ 	.byte	0x03, 0x1b
        /*00ae*/ 	.short	0x00ff


	//----- nvinfo : EIATTR_MERCURY_ISA_VERSION
	.align		4
        /*00b0*/ 	.byte	0x03, 0x5f
        /*00b2*/ 	.short	0x0101


	//----- nvinfo : EIATTR_VRC_CTA_INIT_COUNT
	.align		4
        /*00b4*/ 	.byte	0x02, 0x4a
	.zero		1
	.zero		1


	//----- nvinfo : EIATTR_EXIT_INSTR_OFFSETS
	.align		4
        /*00b8*/ 	.byte	0x04, 0x1c
        /*00ba*/ 	.short	(.L_61 - .L_60)


	//   ....[0]....
.L_60:
        /*00bc*/ 	.word	0x000000b0


	//   ....[1]....
        /*00c0*/ 	.word	0x000005f0


	//   ....[2]....
        /*00c4*/ 	.word	0x00001ce0


	//----- nvinfo : EIATTR_CRS_STACK_SIZE
	.align		4
.L_61:
        /*00c8*/ 	.byte	0x04, 0x1e
        /*00ca*/ 	.short	(.L_63 - .L_62)
.L_62:
        /*00cc*/ 	.word	0x00000000


	//----- nvinfo : EIATTR_CBANK_PARAM_SIZE
	.align		4
.L_63:
        /*00d0*/ 	.byte	0x03, 0x19
        /*00d2*/ 	.short	0x0048


	//----- nvinfo : EIATTR_PARAM_CBANK
	.align		4
        /*00d4*/ 	.byte	0x04, 0x0a
        /*00d6*/ 	.short	(.L_65 - .L_64)
	.align		4
.L_64:
        /*00d8*/ 	.word	index@(.nv.constant0.fourier_error)
        /*00dc*/ 	.short	0x0380
        /*00de*/ 	.short	0x0048


	//----- nvinfo : EIATTR_SW_WAR
	.align		4
.L_65:
        /*00e0*/ 	.byte	0x04, 0x36
        /*00e2*/ 	.short	(.L_67 - .L_66)
.L_66:
        /*00e4*/ 	.word	0x00000008
.L_67:


//--------------------- .nv.callgraph             --------------------------
	.section	.nv.callgraph,"",@"SHT_CUDA_CALLGRAPH"
	.align	4
	.sectionentsize	8
	.align		4
        /*0000*/ 	.word	0x00000000
	.align		4
        /*0004*/ 	.word	0xffffffff
	.align		4
        /*0008*/ 	.word	0x00000000
	.align		4
        /*000c*/ 	.word	0xfffffffe
	.align		4
        /*0010*/ 	.word	0x00000000
	.align		4
        /*0014*/ 	.word	0xfffffffd
	.align		4
        /*0018*/ 	.word	0x00000000
	.align		4
        /*001c*/ 	.word	0xfffffffc


//--------------------- .nv.constant4             --------------------------
	.section	.nv.constant4,"a",@progbits
	.align	8
	.align		8
.nv.constant4:
        /*0000*/ 	.dword	_ZN34_INTERNAL_fe920318_4_k_cu_f376b2004cuda3std3__45__cpo5beginE
	.align		8
        /*0008*/ 	.dword	_ZN34_INTERNAL_fe920318_4_k_cu_f376b2004cuda3std3__45__cpo3endE
	.align		8
        /*0010*/ 	.dword	_ZN34_INTERNAL_fe920318_4_k_cu_f376b2004cuda3std3__45__cpo6cbeginE
	.align		8
        /*0018*/ 	.dword	_ZN34_INTERNAL_fe920318_4_k_cu_f376b2004cuda3std3__45__cpo4cendE
	.align		8
        /*0020*/ 	.dword	_ZN34_INTERNAL_fe920318_4_k_cu_f376b2004cuda3std3__45__cpo6rbeginE
	.align		8
        /*0028*/ 	.dword	_ZN34_INTERNAL_fe920318_4_k_cu_f376b2004cuda3std3__45__cpo4rendE
	.align		8
        /*0030*/ 	.dword	_ZN34_INTERNAL_fe920318_4_k_cu_f376b2004cuda3std3__45__cpo7crbeginE
	.align		8
        /*0038*/ 	.dword	_ZN34_INTERNAL_fe920318_4_k_cu_f376b2004cuda3std3__45__cpo5crendE
	.align		8
        /*0040*/ 	.dword	_ZN34_INTERNAL_fe920318_4_k_cu_f376b2004cuda3std3__436_GLOBAL__N__fe920318_4_k_cu_f376b2006ignoreE
	.align		8
        /*0048*/ 	.dword	_ZN34_INTERNAL_fe920318_4_k_cu_f376b2004cuda3std3__419piecewise_constructE
	.align		8
        /*0050*/ 	.dword	_ZN34_INTERNAL_fe920318_4_k_cu_f376b2004cuda3std3__48in_placeE
	.align		8
        /*0058*/ 	.dword	_ZN34_INTERNAL_fe920318_4_k_cu_f376b2004cuda3std3__420unreachable_sentinelE
	.align		8
        /*0060*/ 	.dword	_ZN34_INTERNAL_fe920318_4_k_cu_f376b2004cuda3std6ranges3__45__cpo4swapE
	.align		8
        /*0068*/ 	.dword	_ZN34_INTERNAL_fe920318_4_k_cu_f376b2004cuda3std6ranges3__45__cpo9iter_moveE
	.align		8
        /*0070*/ 	.dword	_ZN34_INTERNAL_fe920318_4_k_cu_f376b2004cuda3std6ranges3__45__cpo5beginE
	.align		8
        /*0078*/ 	.dword	_ZN34_INTERNAL_fe920318_4_k_cu_f376b2004cuda3std6ranges3__45__cpo3endE
	.align		8
        /*0080*/ 	.dword	_ZN34_INTERNAL_fe920318_4_k_cu_f376b2004cuda3std6ranges3__45__cpo6cbeginE
	.align		8
        /*0088*/ 	.dword	_ZN34_INTERNAL_fe920318_4_k_cu_f376b2004cuda3std6ranges3__45__cpo4cendE
	.align		8
        /*0090*/ 	.dword	_ZN34_INTERNAL_fe920318_4_k_cu_f376b2004cuda3std6ranges3__45__cpo7advanceE
	.align		8
        /*0098*/ 	.dword	_ZN34_INTERNAL_fe920318_4_k_cu_f376b2004cuda3std6ranges3__45__cpo9iter_swapE
	.align		8
        /*00a0*/ 	.dword	_ZN34_INTERNAL_fe920318_4_k_cu_f376b2004cuda3std6ranges3__45__cpo4nextE
	.align		8
        /*00a8*/ 	.dword	_ZN34_INTERNAL_fe920318_4_k_cu_f376b2004cuda3std6ranges3__45__cpo4prevE
	.align		8
        /*00b0*/ 	.dword	_ZN34_INTERNAL_fe920318_4_k_cu_f376b2004cuda3std6ranges3__45__cpo4dataE
	.align		8
        /*00b8*/ 	.dword	_ZN34_INTERNAL_fe920318_4_k_cu_f376b2004cuda3std6ranges3__45__cpo5cdataE
	.align		8
        /*00c0*/ 	.dword	_ZN34_INTERNAL_fe920318_4_k_cu_f376b2004cuda3std6ranges3__45__cpo4sizeE
	.align		8
        /*00c8*/ 	.dword	_ZN34_INTERNAL_fe920318_4_k_cu_f376b2004cuda3std6ranges3__45__cpo5ssizeE
	.align		8
        /*00d0*/ 	.dword	_ZN34_INTERNAL_fe920318_4_k_cu_f376b2004cuda3std6ranges3__45__cpo8distanceE
	.align		8
        /*00d8*/ 	.dword	_ZN34_INTERNAL_fe920318_4_k_cu_f376b2006thrust24THRUST_300001_SM_1000_NS6system6detail10sequential3seqE


//--------------------- .text.fourier_error       --------------------------
	.section	.text.fourier_error,"ax",@progbits
	.align	128
        .global         fourier_error
        .type           fourier_error,@function
        .size           fourier_error,(.L_x_57 - fourier_error)
        .other          fourier_error,@"STO_CUDA_ENTRY STV_DEFAULT"
fourier_error:
.text.fourier_error:
[----:B------:R-:W-:Y:S01]  /*0000*/  LDC R1, c[0x0][0x37c] ;  /* 0x0000df00ff017b82 */ /* 0x000fe20000000800 */
[----:B------:R-:W0:Y:S07]  /*0010*/  S2R R13, SR_TID.X ;  /* 0x00000000000d7919 */ /* 0x000e2e0000002100 */
[----:B------:R-:W1:Y:S01]  /*0020*/  S2UR UR6, SR_CTAID.X ;  /* 0x00000000000679c3 */ /* 0x000e620000002500 */
[----:B------:R-:W2:Y:S01]  /*0030*/  LDCU.64 UR10, c[0x0][0x3c0] ;  /* 0x00007800ff0a77ac */ /* 0x000ea20008000a00 */
[----:B------:R-:W1:Y:S01]  /*0040*/  LDCU UR8, c[0x0][0x380] ;  /* 0x00007000ff0877ac */ /* 0x000e620008000800 */
[----:B------:R-:W3:Y:S01]  /*0050*/  LDCU.64 UR4, c[0x0][0x3b8] ;  /* 0x00007700ff0477ac */ /* 0x000ee20008000a00 */
[----:B--2---:R-:W-:-:S02]  /*0060*/  UIMAD UR7, UR11, UR10, URZ ;  /* 0x0000000a0b0772a4 */ /* 0x004fc4000f8e02ff */
[----:B-1----:R-:W-:-:S04]  /*0070*/  UIMAD UR6, UR6, UR8, URZ ;  /* 0x00000008060672a4 */ /* 0x002fc8000f8e02ff */
[----:B------:R-:W-:Y:S01]  /*0080*/  UIMAD UR6, UR6, 0xf, URZ ;  /* 0x0000000f060678a4 */ /* 0x000fe2000f8e02ff */
[----:B0-----:R-:W-:-:S03]  /*0090*/  ISETP.GE.AND P0, PT, R13, UR10, PT ;  /* 0x0000000a0d007c0c */ /* 0x001fc6000bf06270 */
[----:B---3--:R-:W-:-:S10]  /*00a0*/  UIMAD.WIDE.U32 UR4, UR6, 0x4, UR4 ;  /* 0x00000004060478a5 */ /* 0x008fd4000f8e0004 */
[----:B------:R-:W-:Y:S05]  /*00b0*/  @P0 EXIT ;  /* 0x000000000000094d */ /* 0x000fea0003800000 */
[----:B------:R-:W0:Y:S01]  /*00c0*/  LDCU.64 UR10, c[0x0][0x358] ;  /* 0x00006b00ff0a77ac */ /* 0x000e220008000a00 */
[----:B------:R-:W-:Y:S02]  /*00d0*/  IMAD.U32 R6, RZ, RZ, UR4 ;  /* 0x00000004ff067e24 */ /* 0x000fe4000f8e00ff */
[----:B------:R-:W-:Y:S01]  /*00e0*/  IMAD.U32 R7, RZ, RZ, UR5 ;  /* 0x00000005ff077e24 */ /* 0x000fe2000f8e00ff */
[----:B------:R-:W-:Y:S01]  /*00f0*/  MOV R5, UR5 ;  /* 0x0000000500057c02 */ /* 0x000fe20008000f00 */
[----:B------:R-:W-:Y:S02]  /*0100*/  IMAD.U32 R2, RZ, RZ, UR4 ;  /* 0x00000004ff027e24 */ /* 0x000fe4000f8e00ff */
[----:B------:R-:W-:Y:S02]  /*0110*/  IMAD.U32 R4, RZ, RZ, UR4 ;  /* 0x00000004ff047e24 */ /* 0x000fe4000f8e00ff */
[----:B------:R-:W-:Y:S01]  /*0120*/  IMAD.U32 R3, RZ, RZ, UR5 ;  /* 0x00000005ff037e24 */ /* 0x000fe2000f8e00ff */
[----:B------:R-:W1:Y:S01]  /*0130*/  S2R R18, SR_TID.Y ;  /* 0x0000000000127919 */ /* 0x000e620000002200 */
[----:B------:R-:W2:Y:S01]  /*0140*/  LDCU UR12, c[0x0][0x364] ;  /* 0x00006c80ff0c77ac */ /* 0x000ea20008000800 */
[----:B------:R-:W3:Y:S01]  /*0150*/  LDCU UR15, c[0x0][0x3c4] ;  /* 0x00007880ff0f77ac */ /* 0x000ee20008000800 */
[----:B0-----:R-:W4:Y:S01]  /*0160*/  LDG.E R6, desc[UR10][R6.64+0x30] ;  /* 0x0000300a06067981 */ /* 0x001f22000c1e1900 */
[----:B------:R-:W0:Y:S03]  /*0170*/  LDCU.64 UR16, c[0x0][0x3a0] ;  /* 0x00007400ff1077ac */ /* 0x000e260008000a00 */
[----:B------:R-:W5:Y:S01]  /*0180*/  LDG.E R2, desc[UR10][R2.64+0x18] ;  /* 0x0000180a02027981 */ /* 0x000f62000c1e1900 */
[----:B------:R-:W0:Y:S03]  /*0190*/  LDCU.64 UR18, c[0x0][0x3a8] ;  /* 0x00007500ff1277ac */ /* 0x000e260008000a00 */
[----:B------:R-:W2:Y:S01]  /*01a0*/  LDG.E R4, desc[UR10][R4.64+0x24] ;  /* 0x0000240a04047981 */ /* 0x000ea2000c1e1900 */
[----:B------:R-:W-:Y:S01]  /*01b0*/  UISETP.GT.AND UP0, UPT, UR8, URZ, UPT ;  /* 0x000000ff0800728c */ /* 0x000fe2000bf04270 */
[----:B------:R-:W0:Y:S01]  /*01c0*/  LDCU.128 UR20, c[0x0][0x390] ;  /* 0x00007200ff1477ac */ /* 0x000e220008000c00 */
[----:B------:R-:W0:Y:S01]  /*01d0*/  LDCU UR13, c[0x0][0x360] ;  /* 0x00006c00ff0d77ac */ /* 0x000e220008000800 */
[----:B----4-:R-:W-:Y:S01]  /*01e0*/  R2UR UR6, R6 ;  /* 0x00000000060672ca */ /* 0x010fe200000e0000 */
[----:B-----5:R-:W-:-:S02]  /*01f0*/  IMAD R15, R2, UR7, RZ ;  /* 0x00000007020f7c24 */ /* 0x020fc4000f8e02ff */
[----:B--2---:R-:W-:-:S03]  /*0200*/  IMAD R14, R4, UR7, RZ ;  /* 0x00000007040e7c24 */ /* 0x004fc6000f8e02ff */
[----:B------:R-:W-:-:S07]  /*0210*/  SHF.R.S32.HI R12, RZ, 0x1f, R15 ;  /* 0x0000001fff0c7819 */ /* 0x000fce000001140f */
[----:B------:R-:W-:Y:S01]  /*0220*/  UIMAD UR6, UR7, UR6, URZ ;  /* 0x00000006070672a4 */ /* 0x000fe2000f8e02ff */
[----:B------:R-:W-:-:S03]  /*0230*/  SHF.R.S32.HI R11, RZ, 0x1f, R14 ;  /* 0x0000001fff0b7819 */ /* 0x000fc6000001140e */
[----:B------:R-:W-:Y:S01]  /*0240*/  USHF.R.S32.HI UR14, URZ, 0x1f, UR6 ;  /* 0x0000001fff0e7899 */ /* 0x000fe20008011406 */
[----:B01-3--:R-:W-:Y:S11]  /*0250*/  BRA.U UP0, `(.L_x_0) ;  /* 0x0000000100e87547 */ /* 0x00bff6000b800000 */
[----:B------:R-:W-:Y:S01]  /*0260*/  BSSY.RECONVERGENT B0, `(.L_x_1) ;  /* 0x0000038000007945 */ /* 0x000fe20003800200 */
.L_x_7:
[----:B------:R-:W0:Y:S01]  /*0270*/  LDCU UR9, c[0x0][0x3c4] ;  /* 0x00007880ff0977ac */ /* 0x000e220008000800 */
[----:B------:R-:W-:Y:S01]  /*0280*/  BSSY.RECONVERGENT B1, `(.L_x_2) ;  /* 0x0000031000017945 */ /* 0x000fe20003800200 */
[----:B0-----:R-:W-:-:S13]  /*0290*/  ISETP.GE.AND P0, PT, R18, UR9, PT ;  /* 0x0000000912007c0c */ /* 0x001fda000bf06270 */
[----:B-1----:R-:W-:Y:S05]  /*02a0*/  @P0 BRA `(.L_x_3) ;  /* 0x0000000000b80947 */ /* 0x002fea0003800000 */
[----:B------:R-:W0:Y:S01]  /*02b0*/  LDC.64 R4, c[0x0][0x3b0] ;  /* 0x0000ec00ff047b82 */ /* 0x000e220000000a00 */
[----:B------:R-:W-:-:S07]  /*02c0*/  IMAD.MOV.U32 R2, RZ, RZ, R18 ;  /* 0x000000ffff027224 */ /* 0x000fce00078e0012 */
.L_x_6:
[----:B-1----:R-:W-:-:S05]  /*02d0*/  IMAD R3, R13, UR15, R2 ;  /* 0x0000000f0d037c24 */ /* 0x002fca000f8e0202 */
[----:B------:R-:W-:Y:S02]  /*02e0*/  SHF.R.S32.HI R0, RZ, 0x1f, R3 ;  /* 0x0000001fff007819 */ /* 0x000fe40000011403 */
[----:B------:R-:W-:-:S05]  /*02f0*/  IADD3 R8, P0, PT, R14, R3, RZ ;  /* 0x000000030e087210 */ /* 0x000fca0007f1e0ff */
[----:B------:R-:W-:Y:S02]  /*0300*/  IMAD.X R9, R11, 0x1, R0, P0 ;  /* 0x000000010b097824 */ /* 0x000fe400000e0600 */
[----:B------:R-:W-:-:S03]  /*0310*/  IMAD.SHL.U32 R7, R8, 0x4, RZ ;  /* 0x0000000408077824 */ /* 0x000fc600078e00ff */
[----:B------:R-:W-:Y:S02]  /*0320*/  SHF.L.U64.HI R8, R8, 0x2, R9 ;  /* 0x0000000208087819 */ /* 0x000fe40000010209 */
[----:B------:R-:W-:-:S04]  /*0330*/  IADD3 R20, P0, PT, R7, UR22, RZ ;  /* 0x0000001607147c10 */ /* 0x000fc8000ff1e0ff */
[----:B------:R-:W-:-:S05]  /*0340*/  IADD3.X R21, PT, PT, R8, UR23, RZ, P0, !PT ;  /* 0x0000001708157c10 */ /* 0x000fca00087fe4ff */
[----:B------:R-:W2:Y:S01]  /*0350*/  LDG.E R20, desc[UR10][R20.64] ;  /* 0x0000000a14147981 */ /* 0x000ea2000c1e1900 */
[----:B------:R-:W-:Y:S01]  /*0360*/  IADD3 R22, P0, PT, R7, UR16, RZ ;  /* 0x0000001007167c10 */ /* 0x000fe2000ff1e0ff */
[----:B------:R-:W-:Y:S02]  /*0370*/  IMAD.U32 R24, RZ, RZ, UR4 ;  /* 0x00000004ff187e24 */ /* 0x000fe4000f8e00ff */
[----:B------:R-:W-:Y:S01]  /*0380*/  IMAD.U32 R25, RZ, RZ, UR5 ;  /* 0x00000005ff197e24 */ /* 0x000fe2000f8e00ff */
[----:B------:R-:W-:Y:S01]  /*0390*/  IADD3.X R23, PT, PT, R8, UR17, RZ, P0, !PT ;  /* 0x0000001108177c10 */ /* 0x000fe200087fe4ff */
[----:B--2---:R-:W-:-:S05]  /*03a0*/  FADD R9, RZ, -R20 ;  /* 0x80000014ff097221 */ /* 0x004fca0000000000 */
[----:B------:R1:W-:Y:S04]  /*03b0*/  STG.E desc[UR10][R22.64], R9 ;  /* 0x0000000916007986 */ /* 0x0003e8000c10190a */
[----:B------:R-:W0:Y:S01]  /*03c0*/  LDG.E R17, desc[UR10][R24.64+0x30] ;  /* 0x0000300a18117981 */ /* 0x000e22000c1e1900 */
[----:B------:R-:W-:-:S04]  /*03d0*/  IADD3 R3, P0, PT, R3, UR6, RZ ;  /* 0x0000000603037c10 */ /* 0x000fc8000ff1e0ff */
[----:B------:R-:W-:Y:S02]  /*03e0*/  IADD3.X R0, PT, PT, R0, UR14, RZ, P0, !PT ;  /* 0x0000000e00007c10 */ /* 0x000fe400087fe4ff */
[----:B------:R-:W-:-:S04]  /*03f0*/  LEA R20, P0, R3, UR20, 0x2 ;  /* 0x0000001403147c11 */ /* 0x000fc8000f8010ff */
[----:B------:R-:W-:-:S05]  /*0400*/  LEA.HI.X R21, R3, UR21, R0, 0x2, P0 ;  /* 0x0000001503157c11 */ /* 0x000fca00080f1400 */
[----:B------:R-:W2:Y:S01]  /*0410*/  LDG.E R20, desc[UR10][R20.64] ;  /* 0x0000000a14147981 */ /* 0x000ea2000c1e1900 */
[----:B0-----:R-:W-:-:S06]  /*0420*/  IMAD.WIDE R16, R17, 0x4, R4 ;  /* 0x0000000411107825 */ /* 0x001fcc00078e0204 */
[----:B------:R-:W3:Y:S01]  /*0430*/  LDG.E R17, desc[UR10][R16.64] ;  /* 0x0000000a10117981 */ /* 0x000ee2000c1e1900 */
[----:B--2---:R-:W-:-:S04]  /*0440*/  FMUL R0, |R9|, R20 ;  /* 0x0000001409007220 */ /* 0x004fc80000400200 */
[----:B------:R-:W-:Y:S01]  /*0450*/  FMUL R0, |R9|, R0 ;  /* 0x0000000009007220 */ /* 0x000fe20000400200 */
[----:B------:R-:W-:Y:S01]  /*0460*/  IADD3 R2, PT, PT, R2, UR12, RZ ;  /* 0x0000000c02027c10 */ /* 0x000fe2000fffe0ff */
[----:B------:R-:W-:Y:S03]  /*0470*/  BSSY.RECONVERGENT B2, `(.L_x_4) ;  /* 0x000000d000027945 */ /* 0x000fe60003800200 */
[----:B------:R-:W-:Y:S01]  /*0480*/  ISETP.GE.AND P2, PT, R2, UR15, PT ;  /* 0x0000000f02007c0c */ /* 0x000fe2000bf46270 */
[----:B---3--:R-:W0:Y:S08]  /*0490*/  MUFU.RCP R6, R17 ;  /* 0x0000001100067308 */ /* 0x008e300000001000 */
[----:B------:R-:W2:Y:S01]  /*04a0*/  FCHK P0, R0, R17 ;  /* 0x0000001100007302 */ /* 0x000ea20000000000 */
[----:B0-----:R-:W-:-:S04]  /*04b0*/  FFMA R3, -R17, R6, 1 ;  /* 0x3f80000011037423 */ /* 0x001fc80000000106 */
[----:B------:R-:W-:-:S04]  /*04c0*/  FFMA R3, R6, R3, R6 ;  /* 0x0000000306037223 */ /* 0x000fc80000000006 */
[----:B------:R-:W-:-:S04]  /*04d0*/  FFMA R6, R0, R3, RZ ;  /* 0x0000000300067223 */ /* 0x000fc800000000ff */
[----:B-1----:R-:W-:-:S04]  /*04e0*/  FFMA R9, -R17, R6, R0 ;  /* 0x0000000611097223 */ /* 0x002fc80000000100 */
[----:B------:R-:W-:Y:S01]  /*04f0*/  FFMA R3, R3, R9, R6 ;  /* 0x0000000903037223 */ /* 0x000fe20000000006 */
[----:B--2---:R-:W-:Y:S06]  /*0500*/  @!P0 BRA `(.L_x_5) ;  /* 0x00000000000c8947 */ /* 0x004fec0003800000 */
[----:B------:R-:W-:Y:S01]  /*0510*/  IMAD.MOV.U32 R3, RZ, RZ, R17 ;  /* 0x000000ffff037224 */ /* 0x000fe200078e0011 */
[----:B------:R-:W-:-:S07]  /*0520*/  MOV R19, 0x540 ;  /* 0x0000054000137802 */ /* 0x000fce0000000f00 */
[----:B------:R-:W-:Y:S05]  /*0530*/  CALL.REL.NOINC `($__internal_1_$__cuda_sm3x_div_rn_noftz_f32_slowpath) ;  /* 0x0000001800407944 */ /* 0x000fea0003c00000 */
.L_x_5:
[----:B------:R-:W-:Y:S05]  /*0540*/  BSYNC.RECONVERGENT B2 ;  /* 0x0000000000027941 */ /* 0x000fea0003800200 */
.L_x_4:
[----:B------:R-:W-:-:S04]  /*0550*/  IADD3 R6, P0, PT, R7, UR18, RZ ;  /* 0x0000001207067c10 */ /* 0x000fc8000ff1e0ff */
[----:B------:R-:W-:-:S05]  /*0560*/  IADD3.X R7, PT, PT, R8, UR19, RZ, P0, !PT ;  /* 0x0000001308077c10 */ /* 0x000fca00087fe4ff */
[----:B------:R1:W-:Y:S01]  /*0570*/  STG.E desc[UR10][R6.64], R3 ;  /* 0x0000000306007986 */ /* 0x0003e2000c10190a */
[----:B------:R-:W-:Y:S05]  /*0580*/  @!P2 BRA `(.L_x_6) ;  /* 0xfffffffc0050a947 */ /* 0x000fea000383ffff */
.L_x_3:
[----:B------:R-:W-:Y:S05]  /*0590*/  BSYNC.RECONVERGENT B1 ;  /* 0x0000000000017941 */ /* 0x000fea0003800200 */
.L_x_2:
[----:B------:R-:W0:Y:S01]  /*05a0*/  LDCU UR9, c[0x0][0x3c0] ;  /* 0x00007800ff0977ac */ /* 0x000e220008000800 */
[----:B------:R-:W-:-:S05]  /*05b0*/  VIADD R13, R13, UR13 ;  /* 0x0000000d0d0d7c36 */ /* 0x000fca0008000000 */
[----:B0-----:R-:W-:-:S13]  /*05c0*/  ISETP.GE.AND P0, PT, R13, UR9, PT ;  /* 0x000000090d007c0c */ /* 0x001fda000bf06270 */
[----:B------:R-:W-:Y:S05]  /*05d0*/  @!P0 BRA `(.L_x_7) ;  /* 0xfffffffc00248947 */ /* 0x000fea000383ffff */
[----:B------:R-:W-:Y:S05]  /*05e0*/  BSYNC.RECONVERGENT B0 ;  /* 0x0000000000007941 */ /* 0x000fea0003800200 */
.L_x_1:
[----:B------:R-:W-:Y:S05]  /*05f0*/  EXIT ;  /* 0x000000000000794d */ /* 0x000fea0003800000 */
.L_x_0:
[----:B------:R-:W-:Y:S01]  /*0600*/  BSSY.RECONVERGENT B1, `(.L_x_8) ;  /* 0x000016d000017945 */ /* 0x000fe20003800200 */
[----:B------:R-:W-:Y:S01]  /*0610*/  ULOP3.LUT UR8, UR8, 0x7ffffffc, URZ, 0xc0, !UPT ;  /* 0x7ffffffc08087892 */ /* 0x000fe2000f8ec0ff */
[----:B------:R-:W0:Y:S03]  /*0620*/  LDCU.64 UR16, c[0x0][0x388] ;  /* 0x00007100ff1077ac */ /* 0x000e260008000a00 */
[----:B------:R-:W-:-:S12]  /*0630*/  UIADD3 UR15, UPT, UPT, -UR8, URZ, URZ ;  /* 0x000000ff080f7290 */ /* 0x000fd8000fffe1ff */
.L_x_42:
[----:B-1----:R-:W1:Y:S01]  /*0640*/  LDCU UR9, c[0x0][0x3c4] ;  /* 0x00007880ff0977ac */ /* 0x002e620008000800 */
[----:B------:R-:W-:Y:S01]  /*0650*/  BSSY.RECONVERGENT B0, `(.L_x_9) ;  /* 0x0000163000007945 */ /* 0x000fe20003800200 */
[----:B-1----:R-:W-:-:S13]  /*0660*/  ISETP.GE.AND P0, PT, R18, UR9, PT ;  /* 0x0000000912007c0c */ /* 0x002fda000bf06270 */
[----:B------:R-:W-:Y:S05]  /*0670*/  @P0 BRA `(.L_x_10) ;  /* 0x0000001400800947 */ /* 0x000fea0003800000 */
[----:B------:R-:W1:Y:S01]  /*0680*/  LDC R0, c[0x0][0x3c0] ;  /* 0x0000f000ff007b82 */ /* 0x000e620000000800 */
[----:B------:R-:W-:Y:S02]  /*0690*/  IMAD.MOV.U32 R10, RZ, RZ, R18 ;  /* 0x000000ffff0a7224 */ /* 0x000fe400078e0012 */
[----:B-1----:R-:W-:Y:S02]  /*06a0*/  IMAD.IADD R9, R13, 0x1, R0 ;  /* 0x000000010d097824 */ /* 0x002fe400078e0200 */
[C-C-:B------:R-:W-:Y:S02]  /*06b0*/  IMAD R8, R0.reuse, 0x2, R13.reuse ;  /* 0x0000000200087824 */ /* 0x140fe400078e020d */
[----:B------:R-:W-:-:S07]  /*06c0*/  IMAD R7, R0, 0x3, R13 ;  /* 0x0000000300077824 */ /* 0x000fce00078e020d */
.L_x_41:
[----:B-1----:R-:W1:Y:S01]  /*06d0*/  LDCU UR9, c[0x0][0x380] ;  /* 0x00007000ff0977ac */ /* 0x002e620008000800 */
[----:B------:R-:W-:Y:S02]  /*06e0*/  HFMA2 R22, -RZ, RZ, 0, 0 ;  /* 0x00000000ff167431 */ /* 0x000fe400000001ff */
[----:B------:R-:W-:Y:S01]  /*06f0*/  IMAD.MOV.U32 R20, RZ, RZ, RZ ;  /* 0x000000ffff147224 */ /* 0x000fe200078e00ff */
[----:B-1----:R-:W-:-:S09]  /*0700*/  UISETP.GE.U32.AND UP0, UPT, UR9, 0x4, UPT ;  /* 0x000000040900788c */ /* 0x002fd2000bf06070 */
[----:B------:R-:W-:Y:S05]  /*0710*/  BRA.U !UP0, `(.L_x_11) ;  /* 0x00000009086c7547 */ /* 0x000fea000b800000 */
[----:B------:R-:W1:Y:S01]  /*0720*/  LDCU UR9, c[0x0][0x3c4] ;  /* 0x00007880ff0977ac */ /* 0x000e620008000800 */
[----:B------:R-:W-:Y:S02]  /*0730*/  IMAD.MOV.U32 R22, RZ, RZ, RZ ;  /* 0x000000ffff167224 */ /* 0x000fe400078e00ff */
[----:B------:R-:W-:Y:S02]  /*0740*/  IMAD.U32 R6, RZ, RZ, UR15 ;  /* 0x0000000fff067e24 */ /* 0x000fe4000f8e00ff */
[--C-:B-1----:R-:W-:Y:S02]  /*0750*/  IMAD R5, R9, UR9, R10.reuse ;  /* 0x0000000909057c24 */ /* 0x102fe4000f8e020a */
[--C-:B------:R-:W-:Y:S02]  /*0760*/  IMAD R4, R8, UR9, R10.reuse ;  /* 0x0000000908047c24 */ /* 0x100fe4000f8e020a */
[--C-:B------:R-:W-:Y:S02]  /*0770*/  IMAD R3, R7, UR9, R10.reuse ;  /* 0x0000000907037c24 */ /* 0x100fe4000f8e020a */
[----:B------:R-:W-:-:S07]  /*0780*/  IMAD R2, R13, UR9, R10 ;  /* 0x000000090d027c24 */ /* 0x000fce000f8e020a */
.L_x_24:
[----:B------:R-:W-:-:S04]  /*0790*/  IADD3 R0, P0, PT, R15, R2, RZ ;  /* 0x000000020f007210 */ /* 0x000fc80007f1e0ff */
[----:B------:R-:W-:Y:S02]  /*07a0*/  LEA.HI.X.SX32 R17, R2, R12, 0x1, P0 ;  /* 0x0000000c02117211 */ /* 0x000fe400000f0eff */
[----:B0-----:R-:W-:-:S04]  /*07b0*/  LEA R16, P0, R0, UR16, 0x3 ;  /* 0x0000001000107c11 */ /* 0x001fc8000f8018ff */
[----:B------:R-:W-:-:S06]  /*07c0*/  LEA.HI.X R17, R0, UR17, R17, 0x3, P0 ;  /* 0x0000001100117c11 */ /* 0x000fcc00080f1c11 */
[----:B------:R-:W2:Y:S01]  /*07d0*/  LDG.E.64 R16, desc[UR10][R16.64] ;  /* 0x0000000a10107981 */ /* 0x000ea2000c1e1b00 */
[----:B------:R-:W-:Y:S01]  /*07e0*/  BSSY.RECONVERGENT B2, `(.L_x_12) ;  /* 0x0000016000027945 */ /* 0x000fe20003800200 */
[----:B--2---:R-:W-:Y:S01]  /*07f0*/  FADD R24, |R16|, -RZ ;  /* 0x800000ff10187221 */ /* 0x004fe20000000200 */
[----:B------:R-:W-:-:S05]  /*0800*/  FADD R19, |R17|, -RZ ;  /* 0x800000ff11137221 */ /* 0x000fca0000000200 */
[CC--:B------:R-:W-:Y:S02]  /*0810*/  VIMNMX R25, PT, PT, R24.reuse, R19.reuse, !PT ;  /* 0x0000001318197248 */ /* 0x0c0fe40007fe0100 */
[----:B------:R-:W-:Y:S02]  /*0820*/  VIMNMX R24, PT, PT, R24, R19, PT ;  /* 0x0000001318187248 */ /* 0x000fe40003fe0100 */
[----:B------:R-:W-:-:S04]  /*0830*/  LOP3.LUT R23, R25, 0xfe000000, RZ, 0xc0, !PT ;  /* 0xfe00000019177812 */ /* 0x000fc800078ec0ff */
[----:B------:R-:W-:-:S05]  /*0840*/  LOP3.LUT R0, R23, 0x7e800000, RZ, 0x3c, !PT ;  /* 0x7e80000017007812 */ /* 0x000fca00078e3cff */
[-C--:B------:R-:W-:Y:S01]  /*0850*/  FMUL R19, R24, R0.reuse ;  /* 0x0000000018137220 */ /* 0x080fe20000400000 */
[----:B------:R-:W-:-:S03]  /*0860*/  FMUL R0, R25, R0 ;  /* 0x0000000019007220 */ /* 0x000fc60000400000 */
[----:B------:R-:W-:-:S04]  /*0870*/  FMUL R19, R19, R19 ;  /* 0x0000001313137220 */ /* 0x000fc80000400000 */
[----:B------:R-:W-:-:S04]  /*0880*/  FFMA R0, R0, R0, R19 ;  /* 0x0000000000007223 */ /* 0x000fc80000000013 */
[----:B------:R-:W-:Y:S01]  /*0890*/  VIADD R16, R0, 0xf3000000 ;  /* 0xf300000000107836 */ /* 0x000fe20000000000 */
[----:B------:R0:W1:Y:S04]  /*08a0*/  MUFU.RSQ R17, R0 ;  /* 0x0000000000117308 */ /* 0x0000680000001400 */
[----:B------:R-:W-:-:S13]  /*08b0*/  ISETP.GT.U32.AND P0, PT, R16, 0x727fffff, PT ;  /* 0x727fffff1000780c */ /* 0x000fda0003f04070 */
[----:B01----:R-:W-:Y:S05]  /*08c0*/  @!P0 BRA `(.L_x_13) ;  /* 0x00000000000c8947 */ /* 0x003fea0003800000 */
[----:B------:R-:W-:-:S07]  /*08d0*/  MOV R16, 0x8f0 ;  /* 0x000008f000107802 */ /* 0x000fce0000000f00 */
[----:B------:R-:W-:Y:S05]  /*08e0*/  CALL.REL.NOINC `($__internal_0_$__cuda_sm20_sqrt_rn_f32_slowpath) ;  /* 0x0000001400007944 */ /* 0x000fea0003c00000 */
[----:B------:R-:W-:Y:S05]  /*08f0*/  BRA `(.L_x_14) ;  /* 0x0000000000107947 */ /* 0x000fea0003800000 */
.L_x_13:
[----:B------:R-:W-:Y:S01]  /*0900*/  FMUL.FTZ R29, R0, R17 ;  /* 0x00000011001d7220 */ /* 0x000fe20000410000 */
[----:B------:R-:W-:-:S03]  /*0910*/  FMUL.FTZ R16, R17, 0.5 ;  /* 0x3f00000011107820 */ /* 0x000fc60000410000 */
[----:B------:R-:W-:-:S04]  /*0920*/  FFMA R0, -R29, R29, R0 ;  /* 0x0000001d1d007223 */ /* 0x000fc80000000100 */
[----:B------:R-:W-:-:S07]  /*0930*/  FFMA R29, R0, R16, R29 ;  /* 0x00000010001d7223 */ /* 0x000fce000000001d */
.L_x_14:
[----:B------:R-:W-:Y:S05]  /*0940*/  BSYNC.RECONVERGENT B2 ;  /* 0x0000000000027941 */ /* 0x000fea0003800200 */
.L_x_12:
[----:B------:R-:W-:-:S04]  /*0950*/  IADD3 R0, P0, PT, R15, R5, RZ ;  /* 0x000000050f007210 */ /* 0x000fc80007f1e0ff */
[----:B------:R-:W-:Y:S02]  /*0960*/  LEA.HI.X.SX32 R17, R5, R12, 0x1, P0 ;  /* 0x0000000c05117211 */ /* 0x000fe400000f0eff */
[----:B------:R-:W-:-:S04]  /*0970*/  LEA R16, P0, R0, UR16, 0x3 ;  /* 0x0000001000107c11 */ /* 0x000fc8000f8018ff */
[----:B------:R-:W-:-:S06]  /*0980*/  LEA.HI.X R17, R0, UR17, R17, 0x3, P0 ;  /* 0x0000001100117c11 */ /* 0x000fcc00080f1c11 */
[----:B------:R-:W2:Y:S01]  /*0990*/  LDG.E.64 R16, desc[UR10][R16.64] ;  /* 0x0000000a10107981 */ /* 0x000ea2000c1e1b00 */
[----:B------:R-:W-:Y:S01]  /*09a0*/  FSETP.NEU.AND P0, PT, R24, RZ, PT ;  /* 0x000000ff1800720b */ /* 0x000fe20003f0d000 */
[----:B------:R-:W-:Y:S01]  /*09b0*/  BSSY.RECONVERGENT B2, `(.L_x_15) ;  /* 0x000001b000027945 */ /* 0x000fe20003800200 */
[----:B--2---:R-:W-:Y:S01]  /*09c0*/  FADD R21, |R16|, -RZ ;  /* 0x800000ff10157221 */ /* 0x004fe20000000200 */
[----:B------:R-:W-:Y:S01]  /*09d0*/  FADD R0, |R17|, -RZ ;  /* 0x800000ff11007221 */ /* 0x000fe20000000200 */
[----:B------:R-:W-:-:S04]  /*09e0*/  LOP3.LUT R16, R23, 0x800000, RZ, 0xfc, !PT ;  /* 0x0080000017107812 */ /* 0x000fc800078efcff */
[----:B------:R-:W-:-:S05]  /*09f0*/  VIMNMX R19, PT, PT, R21, R0, !PT ;  /* 0x0000000015137248 */ /* 0x000fca0007fe0100 */
[----:B------:R-:W-:Y:S01]  /*0a00*/  @P0 FMUL R25, R16, R29 ;  /* 0x0000001d10190220 */ /* 0x000fe20000400000 */
[----:B------:R-:W-:Y:S02]  /*0a10*/  VIMNMX R21, PT, PT, R21, R0, PT ;  /* 0x0000000015157248 */ /* 0x000fe40003fe0100 */
[----:B------:R-:W-:Y:S02]  /*0a20*/  LOP3.LUT R20, R19, 0xfe000000, RZ, 0xc0, !PT ;  /* 0xfe00000013147812 */ /* 0x000fe400078ec0ff */
[----:B------:R-:W-:Y:S02]  /*0a30*/  FSETP.NEU.AND P0, PT, R24, +INF , PT ;  /* 0x7f8000001800780b */ /* 0x000fe40003f0d000 */
[----:B------:R-:W-:Y:S02]  /*0a40*/  LOP3.LUT R0, R20, 0x7e800000, RZ, 0x3c, !PT ;  /* 0x7e80000014007812 */ /* 0x000fe400078e3cff */
[----:B------:R-:W-:-:S03]  /*0a50*/  FSEL R25, R25, +INF , P0 ;  /* 0x7f80000019197808 */ /* 0x000fc60000000000 */
[-C--:B------:R-:W-:Y:S01]  /*0a60*/  FMUL R26, R21, R0.reuse ;  /* 0x00000000151a7220 */ /* 0x080fe20000400000 */
[----:B------:R-:W-:Y:S01]  /*0a70*/  FMUL R0, R19, R0 ;  /* 0x0000000013007220 */ /* 0x000fe20000400000 */
[----:B------:R-:W-:Y:S02]  /*0a80*/  FFMA R22, R25, R25, R22 ;  /* 0x0000001919167223 */ /* 0x000fe40000000016 */
        /* <DEDUP_REMOVED lines=9> */
.L_x_16:
[----:B------:R-:W-:Y:S01]  /*0b20*/  FMUL.FTZ R29, R0, R17 ;  /* 0x00000011001d7220 */ /* 0x000fe20000410000 */
[----:B------:R-:W-:-:S03]  /*0b30*/  FMUL.FTZ R16, R17, 0.5 ;  /* 0x3f00000011107820 */ /* 0x000fc60000410000 */
[----:B------:R-:W-:-:S04]  /*0b40*/  FFMA R0, -R29, R29, R0 ;  /* 0x0000001d1d007223 */ /* 0x000fc80000000100 */
[----:B------:R-:W-:-:S07]  /*0b50*/  FFMA R29, R0, R16, R29 ;  /* 0x00000010001d7223 */ /* 0x000fce000000001d */
.L_x_17:
[----:B------:R-:W-:Y:S05]  /*0b60*/  BSYNC.RECONVERGENT B2 ;  /* 0x0000000000027941 */ /* 0x000fea0003800200 */
.L_x_15:
[----:B------:R-:W-:-:S04]  /*0b70*/  IADD3 R0, P0, PT, R15, R4, RZ ;  /* 0x000000040f007210 */ /* 0x000fc80007f1e0ff */
[----:B------:R-:W-:Y:S02]  /*0b80*/  LEA.HI.X.SX32 R17, R4, R12, 0x1, P0 ;  /* 0x0000000c04117211 */ /* 0x000fe400000f0eff */
[----:B------:R-:W-:-:S04]  /*0b90*/  LEA R16, P0, R0, UR16, 0x3 ;  /* 0x0000001000107c11 */ /* 0x000fc8000f8018ff */
[----:B------:R-:W-:-:S06]  /*0ba0*/  LEA.HI.X R17, R0, UR17, R17, 0x3, P0 ;  /* 0x0000001100117c11 */ /* 0x000fcc00080f1c11 */
[----:B------:R-:W2:Y:S01]  /*0bb0*/  LDG.E.64 R16, desc[UR10][R16.64] ;  /* 0x0000000a10107981 */ /* 0x000ea2000c1e1b00 */
[----:B------:R-:W-:Y:S01]  /*0bc0*/  FSETP.NEU.AND P0, PT, R21, RZ, PT ;  /* 0x000000ff1500720b */ /* 0x000fe20003f0d000 */
[----:B------:R-:W-:Y:S01]  /*0bd0*/  BSSY.RECONVERGENT B2, `(.L_x_18) ;  /* 0x000001b000027945 */ /* 0x000fe20003800200 */
[----:B------:R-:W-:-:S11]  /*0be0*/  LOP3.LUT R20, R20, 0x800000, RZ, 0xfc, !PT ;  /* 0x0080000014147812 */ /* 0x000fd600078efcff */
[----:B------:R-:W-:Y:S01]  /*0bf0*/  @P0 FMUL R19, R20, R29 ;  /* 0x0000001d14130220 */ /* 0x000fe20000400000 */
[----:B------:R-:W-:-:S04]  /*0c00*/  FSETP.NEU.AND P0, PT, R21, +INF , PT ;  /* 0x7f8000001500780b */ /* 0x000fc80003f0d000 */
[----:B------:R-:W-:-:S05]  /*0c10*/  FSEL R19, R19, +INF , P0 ;  /* 0x7f80000013137808 */ /* 0x000fca0000000000 */
[----:B------:R-:W-:Y:S01]  /*0c20*/  FFMA R22, R19, R19, R22 ;  /* 0x0000001313167223 */ /* 0x000fe20000000016 */
        /* <DEDUP_REMOVED lines=10> */
[----:B------:R0:W1:Y:S01]  /*0cd0*/  MUFU.RSQ R17, R0 ;  /* 0x0000000000117308 */ /* 0x0000620000001400 */
[----:B------:R-:W-:-:S04]  /*0ce0*/  IADD3 R16, PT, PT, R0, -0xd000000, RZ ;  /* 0xf300000000107810 */ /* 0x000fc80007ffe0ff */
[----:B------:R-:W-:-:S13]  /*0cf0*/  ISETP.GT.U32.AND P1, PT, R16, 0x727fffff, PT ;  /* 0x727fffff1000780c */ /* 0x000fda0003f24070 */
[----:B01----:R-:W-:Y:S05]  /*0d00*/  @!P1 BRA `(.L_x_19) ;  /* 0x00000000000c9947 */ /* 0x003fea0003800000 */
[----:B------:R-:W-:-:S07]  /*0d10*/  MOV R16, 0xd30 ;  /* 0x00000d3000107802 */ /* 0x000fce0000000f00 */
[----:B------:R-:W-:Y:S05]  /*0d20*/  CALL.REL.NOINC `($__internal_0_$__cuda_sm20_sqrt_rn_f32_slowpath) ;  /* 0x0000000c00f07944 */ /* 0x000fea0003c00000 */
[----:B------:R-:W-:Y:S05]  /*0d30*/  BRA `(.L_x_20) ;  /* 0x0000000000107947 */ /* 0x000fea0003800000 */
.L_x_19:
[----:B------:R-:W-:Y:S01]  /*0d40*/  FMUL.FTZ R29, R0, R17 ;  /* 0x00000011001d7220 */ /* 0x000fe20000410000 */
[----:B------:R-:W-:-:S03]  /*0d50*/  FMUL.FTZ R16, R17, 0.5 ;  /* 0x3f00000011107820 */ /* 0x000fc60000410000 */
[----:B------:R-:W-:-:S04]  /*0d60*/  FFMA R0, -R29, R29, R0 ;  /* 0x0000001d1d007223 */ /* 0x000fc80000000100 */
[----:B------:R-:W-:-:S07]  /*0d70*/  FFMA R29, R0, R16, R29 ;  /* 0x00000010001d7223 */ /* 0x000fce000000001d */
.L_x_20:
[----:B------:R-:W-:Y:S05]  /*0d80*/  BSYNC.RECONVERGENT B2 ;  /* 0x0000000000027941 */ /* 0x000fea0003800200 */
.L_x_18:
        /* <DEDUP_REMOVED lines=29> */
.L_x_22:
[----:B------:R-:W-:Y:S01]  /*0f60*/  FMUL.FTZ R29, R0, R17 ;  /* 0x00000011001d7220 */ /* 0x000fe20000410000 */
[----:B------:R-:W-:-:S03]  /*0f70*/  FMUL.FTZ R16, R17, 0.5 ;  /* 0x3f00000011107820 */ /* 0x000fc60000410000 */
[----:B------:R-:W-:-:S04]  /*0f80*/  FFMA R0, -R29, R29, R0 ;  /* 0x0000001d1d007223 */ /* 0x000fc80000000100 */
[----:B------:R-:W-:-:S07]  /*0f90*/  FFMA R29, R0, R16, R29 ;  /* 0x00000010001d7223 */ /* 0x000fce000000001d */
.L_x_23:
[----:B------:R-:W-:Y:S05]  /*0fa0*/  BSYNC.RECONVERGENT B2 ;  /* 0x0000000000027941 */ /* 0x000fea0003800200 */
.L_x_21:
[----:B------:R-:W-:Y:S01]  /*0fb0*/  FSETP.NEU.AND P0, PT, R20, RZ, PT ;  /* 0x000000ff1400720b */ /* 0x000fe20003f0d000 */
[----:B------:R-:W-:Y:S01]  /*0fc0*/  VIADD R6, R6, 0x4 ;  /* 0x0000000406067836 */ /* 0x000fe20000000000 */
[----:B------:R-:W-:Y:S01]  /*0fd0*/  LOP3.LUT R0, R19, 0x800000, RZ, 0xfc, !PT ;  /* 0x0080000013007812 */ /* 0x000fe200078efcff */
[----:B------:R-:W-:Y:S01]  /*0fe0*/  IMAD.U32 R19, RZ, RZ, UR7 ;  /* 0x00000007ff137e24 */ /* 0x000fe2000f8e00ff */
[----:B------:R-:W-:Y:S01]  /*0ff0*/  FSETP.NEU.AND P1, PT, R20, +INF , PT ;  /* 0x7f8000001400780b */ /* 0x000fe20003f2d000 */
[----:B------:R-:W-:Y:S01]  /*1000*/  IMAD.U32 R17, RZ, RZ, UR7 ;  /* 0x00000007ff117e24 */ /* 0x000fe2000f8e00ff */
[----:B------:R-:W-:Y:S02]  /*1010*/  MOV R16, UR7 ;  /* 0x0000000700107c02 */ /* 0x000fe40008000f00 */
[----:B------:R-:W-:Y:S01]  /*1020*/  LEA R2, R19, R2, 0x2 ;  /* 0x0000000213027211 */ /* 0x000fe200078e10ff */
[----:B------:R-:W-:Y:S02]  /*1030*/  IMAD R4, R17, 0x4, R4 ;  /* 0x0000000411047824 */ /* 0x000fe400078e0204 */
[----:B------:R-:W-:-:S02]  /*1040*/  IMAD R3, R16, 0x4, R3 ;  /* 0x0000000410037824 */ /* 0x000fc400078e0203 */
[----:B------:R-:W-:Y:S01]  /*1050*/  @P0 FMUL R21, R0, R29 ;  /* 0x0000001d00150220 */ /* 0x000fe20000400000 */
[----:B------:R-:W-:Y:S01]  /*1060*/  ISETP.NE.AND P0, PT, R6, RZ, PT ;  /* 0x000000ff0600720c */ /* 0x000fe20003f05270 */
[----:B------:R-:W-:-:S03]  /*1070*/  IMAD.U32 R0, RZ, RZ, UR7 ;  /* 0x00000007ff007e24 */ /* 0x000fc6000f8e00ff */
[----:B------:R-:W-:Y:S01]  /*1080*/  FSEL R21, R21, +INF , P1 ;  /* 0x7f80000015157808 */ /* 0x000fe20000800000 */
[----:B------:R-:W-:-:S04]  /*1090*/  IMAD R5, R0, 0x4, R5 ;  /* 0x0000000400057824 */ /* 0x000fc800078e0205 */
[----:B------:R-:W-:-:S04]  /*10a0*/  FFMA R22, R21, R21, R22 ;  /* 0x0000001515167223 */ /* 0x000fc80000000016 */
[----:B------:R-:W-:Y:S05]  /*10b0*/  @P0 BRA `(.L_x_24) ;  /* 0xfffffff400b40947 */ /* 0x000fea000383ffff */
[----:B------:R-:W-:-:S07]  /*10c0*/  IMAD.U32 R20, RZ, RZ, UR8 ;  /* 0x00000008ff147e24 */ /* 0x000fce000f8e00ff */
.L_x_11:
[----:B------:R-:W1:Y:S02]  /*10d0*/  LDCU UR9, c[0x0][0x380] ;  /* 0x00007000ff0977ac */ /* 0x000e640008000800 */
[----:B-1----:R-:W-:-:S09]  /*10e0*/  ULOP3.LUT UP0, UR9, UR9, 0x3, URZ, 0xc0, !UPT ;  /* 0x0000000309097892 */ /* 0x002fd2000f80c0ff */
[----:B------:R-:W-:Y:S05]  /*10f0*/  BRA.U !UP0, `(.L_x_25) ;  /* 0x0000000508e07547 */ /* 0x000fea000b800000 */
[----:B------:R-:W-:-:S09]  /*1100*/  UISETP.NE.AND UP0, UPT, UR9, 0x1, UPT ;  /* 0x000000010900788c */ /* 0x000fd2000bf05270 */
[----:B------:R-:W-:Y:S05]  /*1110*/  BRA.U !UP0, `(.L_x_26) ;  /* 0x0000000508307547 */ /* 0x000fea000b800000 */
[----:B------:R-:W1:Y:S01]  /*1120*/  LDCU.64 UR18, c[0x0][0x3c0] ;  /* 0x00007800ff1277ac */ /* 0x000e620008000a00 */
[----:B------:R-:W2:Y:S01]  /*1130*/  LDCU.64 UR20, c[0x0][0x388] ;  /* 0x00007100ff1477ac */ /* 0x000ea20008000a00 */
[----:B-1----:R-:W-:-:S04]  /*1140*/  IMAD R3, R20, UR18, R13 ;  /* 0x0000001214037c24 */ /* 0x002fc8000f8e020d */
[----:B------:R-:W-:-:S05]  /*1150*/  IMAD R4, R3, UR19, R10 ;  /* 0x0000001303047c24 */ /* 0x000fca000f8e020a */
[----:B------:R-:W-:-:S04]  /*1160*/  IADD3 R0, P0, PT, R15, R4, RZ ;  /* 0x000000040f007210 */ /* 0x000fc80007f1e0ff */
[----:B------:R-:W-:Y:S02]  /*1170*/  LEA.HI.X.SX32 R3, R4, R12, 0x1, P0 ;  /* 0x0000000c04037211 */ /* 0x000fe400000f0eff */
[----:B--2---:R-:W-:-:S04]  /*1180*/  LEA R16, P0, R0, UR20, 0x3 ;  /* 0x0000001400107c11 */ /* 0x004fc8000f8018ff */
        /* <DEDUP_REMOVED lines=14> */
[----:B------:R1:W2:Y:S04]  /*1270*/  MUFU.RSQ R5, R0 ;  /* 0x0000000000057308 */ /* 0x0002a80000001400 */
[----:B------:R-:W-:-:S13]  /*1280*/  ISETP.GT.U32.AND P0, PT, R16, 0x727fffff, PT ;  /* 0x727fffff1000780c */ /* 0x000fda0003f04070 */
[----:B-12---:R-:W-:Y:S05]  /*1290*/  @!P0 BRA `(.L_x_28) ;  /* 0x00000000000c8947 */ /* 0x006fea0003800000 */
[----:B------:R-:W-:-:S07]  /*12a0*/  MOV R16, 0x12c0 ;  /* 0x000012c000107802 */ /* 0x000fce0000000f00 */
[----:B0-----:R-:W-:Y:S05]  /*12b0*/  CALL.REL.NOINC `($__internal_0_$__cuda_sm20_sqrt_rn_f32_slowpath) ;  /* 0x00000008008c7944 */ /* 0x001fea0003c00000 */
[----:B------:R-:W-:Y:S05]  /*12c0*/  BRA `(.L_x_29) ;  /* 0x0000000000107947 */ /* 0x000fea0003800000 */
.L_x_28:
[----:B------:R-:W-:Y:S01]  /*12d0*/  FMUL.FTZ R29, R0, R5 ;  /* 0x00000005001d7220 */ /* 0x000fe20000410000 */
[----:B------:R-:W-:-:S03]  /*12e0*/  FMUL.FTZ R5, R5, 0.5 ;  /* 0x3f00000005057820 */ /* 0x000fc60000410000 */
[----:B------:R-:W-:-:S04]  /*12f0*/  FFMA R0, -R29, R29, R0 ;  /* 0x0000001d1d007223 */ /* 0x000fc80000000100 */
[----:B------:R-:W-:-:S07]  /*1300*/  FFMA R29, R0, R5, R29 ;  /* 0x00000005001d7223 */ /* 0x000fce000000001d */
.L_x_29:
[----:B0-----:R-:W-:Y:S05]  /*1310*/  BSYNC.RECONVERGENT B2 ;  /* 0x0000000000027941 */ /* 0x001fea0003800200 */
.L_x_27:
[----:B------:R-:W0:Y:S01]  /*1320*/  LDCU.64 UR18, c[0x0][0x388] ;  /* 0x00007100ff1277ac */ /* 0x000e220008000a00 */
[----:B------:R-:W-:-:S05]  /*1330*/  VIADD R4, R4, UR7 ;  /* 0x0000000704047c36 */ /* 0x000fca0008000000 */
[----:B------:R-:W-:-:S04]  /*1340*/  IADD3 R0, P0, PT, R15, R4, RZ ;  /* 0x000000040f007210 */ /* 0x000fc80007f1e0ff */
[----:B------:R-:W-:Y:S02]  /*1350*/  LEA.HI.X.SX32 R5, R4, R12, 0x1, P0 ;  /* 0x0000000c04057211 */ /* 0x000fe400000f0eff */
[----:B0-----:R-:W-:-:S04]  /*1360*/  LEA R16, P0, R0, UR18, 0x3 ;  /* 0x0000001200107c11 */ /* 0x001fc8000f8018ff */
[----:B------:R-:W-:-:S05]  /*1370*/  LEA.HI.X R17, R0, UR19, R5, 0x3, P0 ;  /* 0x0000001300117c11 */ /* 0x000fca00080f1c05 */
[----:B------:R-:W2:Y:S01]  /*1380*/  LDG.E.64 R4, desc[UR10][R16.64] ;  /* 0x0000000a10047981 */ /* 0x000ea2000c1e1b00 */
[----:B------:R-:W-:Y:S01]  /*1390*/  FSETP.NEU.AND P0, PT, R6, RZ, PT ;  /* 0x000000ff0600720b */ /* 0x000fe20003f0d000 */
        /* <DEDUP_REMOVED lines=8> */
[----:B------:R-:W-:Y:S01]  /*1420*/  FMUL R23, R19, R0 ;  /* 0x0000000013177220 */ /* 0x000fe20000400000 */
[----:B------:R-:W-:Y:S02]  /*1430*/  LOP3.LUT R0, R3, 0x800000, RZ, 0xfc, !PT ;  /* 0x0080000003007812 */ /* 0x000fe400078efcff */
[----:B------:R-:W-:-:S03]  /*1440*/  FMUL R24, R21, R21 ;  /* 0x0000001515187220 */ /* 0x000fc60000400000 */
[----:B------:R-:W-:Y:S01]  /*1450*/  @P0 FMUL R2, R0, R29 ;  /* 0x0000001d00020220 */ /* 0x000fe20000400000 */
[----:B------:R-:W-:Y:S01]  /*1460*/  FFMA R24, R23, R23, R24 ;  /* 0x0000001717187223 */ /* 0x000fe20000000018 */
[----:B------:R-:W-:-:S03]  /*1470*/  FSETP.NEU.AND P0, PT, R6, +INF , PT ;  /* 0x7f8000000600780b */ /* 0x000fc60003f0d000 */
[----:B------:R-:W-:Y:S01]  /*1480*/  VIADD R0, R24, 0xf3000000 ;  /* 0xf300000018007836 */ /* 0x000fe20000000000 */
[----:B------:R0:W1:Y:S01]  /*1490*/  MUFU.RSQ R17, R24 ;  /* 0x0000001800117308 */ /* 0x0000620000001400 */
[----:B------:R-:W-:-:S03]  /*14a0*/  FSEL R3, R2, +INF , P0 ;  /* 0x7f80000002037808 */ /* 0x000fc60000000000 */
[----:B------:R-:W-:Y:S02]  /*14b0*/  ISETP.GT.U32.AND P1, PT, R0, 0x727fffff, PT ;  /* 0x727fffff0000780c */ /* 0x000fe40003f24070 */
[----:B------:R-:W-:-:S11]  /*14c0*/  FFMA R22, R3, R3, R22 ;  /* 0x0000000303167223 */ /* 0x000fd60000000016 */
[----:B01----:R-:W-:Y:S05]  /*14d0*/  @!P1 BRA `(.L_x_31) ;  /* 0x0000000000109947 */ /* 0x003fea0003800000 */
[----:B------:R-:W-:Y:S02]  /*14e0*/  MOV R0, R24 ;  /* 0x0000001800007202 */ /* 0x000fe40000000f00 */
[----:B------:R-:W-:-:S07]  /*14f0*/  MOV R16, 0x1510 ;  /* 0x0000151000107802 */ /* 0x000fce0000000f00 */
[----:B------:R-:W-:Y:S05]  /*1500*/  CALL.REL.NOINC `($__internal_0_$__cuda_sm20_sqrt_rn_f32_slowpath) ;  /* 0x0000000400f87944 */ /* 0x000fea0003c00000 */
[----:B------:R-:W-:Y:S05]  /*1510*/  BRA `(.L_x_32) ;  /* 0x0000000000107947 */ /* 0x000fea0003800000 */
.L_x_31:
[----:B------:R-:W-:Y:S01]  /*1520*/  FMUL.FTZ R29, R24, R17 ;  /* 0x00000011181d7220 */ /* 0x000fe20000410000 */
[----:B------:R-:W-:-:S03]  /*1530*/  FMUL.FTZ R2, R17, 0.5 ;  /* 0x3f00000011027820 */ /* 0x000fc60000410000 */
[----:B------:R-:W-:-:S04]  /*1540*/  FFMA R0, -R29, R29, R24 ;  /* 0x0000001d1d007223 */ /* 0x000fc80000000118 */
[----:B------:R-:W-:-:S07]  /*1550*/  FFMA R29, R0, R2, R29 ;  /* 0x00000002001d7223 */ /* 0x000fce000000001d */
.L_x_32:
[----:B------:R-:W-:Y:S05]  /*1560*/  BSYNC.RECONVERGENT B2 ;  /* 0x0000000000027941 */ /* 0x000fea0003800200 */
.L_x_30:
[----:B------:R-:W-:Y:S01]  /*1570*/  FSETP.NEU.AND P0, PT, R5, RZ, PT ;  /* 0x000000ff0500720b */ /* 0x000fe20003f0d000 */
[----:B------:R-:W-:Y:S01]  /*1580*/  VIADD R20, R20, 0x2 ;  /* 0x0000000214147836 */ /* 0x000fe20000000000 */
[----:B------:R-:W-:-:S11]  /*1590*/  LOP3.LUT R4, R4, 0x800000, RZ, 0xfc, !PT ;  /* 0x0080000004047812 */ /* 0x000fd600078efcff */
[----:B------:R-:W-:Y:S01]  /*15a0*/  @P0 FMUL R19, R4, R29 ;  /* 0x0000001d04130220 */ /* 0x000fe20000400000 */
[----:B------:R-:W-:-:S04]  /*15b0*/  FSETP.NEU.AND P0, PT, R5, +INF , PT ;  /* 0x7f8000000500780b */ /* 0x000fc80003f0d000 */
[----:B------:R-:W-:-:S05]  /*15c0*/  FSEL R19, R19, +INF , P0 ;  /* 0x7f80000013137808 */ /* 0x000fca0000000000 */
[----:B------:R-:W-:-:S07]  /*15d0*/  FFMA R22, R19, R19, R22 ;  /* 0x0000001313167223 */ /* 0x000fce0000000016 */
.L_x_26:
[----:B------:R-:W1:Y:S02]  /*15e0*/  LDCU UR9, c[0x0][0x380] ;  /* 0x00007000ff0977ac */ /* 0x000e640008000800 */
[----:B-1----:R-:W-:-:S04]  /*15f0*/  ULOP3.LUT UR9, UR9, 0x1, URZ, 0xc0, !UPT ;  /* 0x0000000109097892 */ /* 0x002fc8000f8ec0ff */
[----:B------:R-:W-:-:S09]  /*1600*/  UISETP.NE.U32.AND UP0, UPT, UR9, 0x1, UPT ;  /* 0x000000010900788c */ /* 0x000fd2000bf05070 */
[----:B------:R-:W-:Y:S05]  /*1610*/  BRA.U UP0, `(.L_x_25) ;  /* 0x0000000100987547 */ /* 0x000fea000b800000 */
        /* <DEDUP_REMOVED lines=27> */
.L_x_34:
[----:B------:R-:W-:Y:S01]  /*17d0*/  FMUL.FTZ R29, R0, R5 ;  /* 0x00000005001d7220 */ /* 0x000fe20000410000 */
[----:B------:R-:W-:-:S03]  /*17e0*/  FMUL.FTZ R5, R5, 0.5 ;  /* 0x3f00000005057820 */ /* 0x000fc60000410000 */
[----:B------:R-:W-:-:S04]  /*17f0*/  FFMA R0, -R29, R29, R0 ;  /* 0x0000001d1d007223 */ /* 0x000fc80000000100 */
[----:B------:R-:W-:-:S07]  /*1800*/  FFMA R29, R0, R5, R29 ;  /* 0x00000005001d7223 */ /* 0x000fce000000001d */
.L_x_35:
[----:B0-----:R-:W-:Y:S05]  /*1810*/  BSYNC.RECONVERGENT B2 ;  /* 0x0000000000027941 */ /* 0x001fea0003800200 */
.L_x_33:
[----:B------:R-:W-:Y:S02]  /*1820*/  FSETP.NEU.AND P0, PT, R4, RZ, PT ;  /* 0x000000ff0400720b */ /* 0x000fe40003f0d000 */
[----:B------:R-:W-:-:S11]  /*1830*/  LOP3.LUT R0, R3, 0x800000, RZ, 0xfc, !PT ;  /* 0x0080000003007812 */ /* 0x000fd600078efcff */
[----:B------:R-:W-:Y:S01]  /*1840*/  @P0 FMUL R2, R0, R29 ;  /* 0x0000001d00020220 */ /* 0x000fe20000400000 */
[----:B------:R-:W-:-:S04]  /*1850*/  FSETP.NEU.AND P0, PT, R4, +INF , PT ;  /* 0x7f8000000400780b */ /* 0x000fc80003f0d000 */
[----:B------:R-:W-:-:S05]  /*1860*/  FSEL R3, R2, +INF , P0 ;  /* 0x7f80000002037808 */ /* 0x000fca0000000000 */
[----:B------:R-:W-:-:S07]  /*1870*/  FFMA R22, R3, R3, R22 ;  /* 0x0000000303167223 */ /* 0x000fce0000000016 */
.L_x_25:
[----:B------:R-:W-:Y:S01]  /*1880*/  VIADD R0, R22, 0xf3000000 ;  /* 0xf300000016007836 */ /* 0x000fe20000000000 */
[----:B------:R1:W2:Y:S01]  /*1890*/  MUFU.RSQ R3, R22 ;  /* 0x0000001600037308 */ /* 0x0002a20000001400 */
[----:B------:R-:W-:Y:S03]  /*18a0*/  BSSY.RECONVERGENT B2, `(.L_x_36) ;  /* 0x000000b000027945 */ /* 0x000fe60003800200 */
[----:B------:R-:W-:-:S13]  /*18b0*/  ISETP.GT.U32.AND P0, PT, R0, 0x727fffff, PT ;  /* 0x727fffff0000780c */ /* 0x000fda0003f04070 */
[----:B-12---:R-:W-:Y:S05]  /*18c0*/  @!P0 BRA `(.L_x_37) ;  /* 0x0000000000108947 */ /* 0x006fea0003800000 */
[----:B------:R-:W-:Y:S01]  /*18d0*/  IMAD.MOV.U32 R0, RZ, RZ, R22 ;  /* 0x000000ffff007224 */ /* 0x000fe200078e0016 */
[----:B------:R-:W-:-:S07]  /*18e0*/  MOV R16, 0x1900 ;  /* 0x0000190000107802 */ /* 0x000fce0000000f00 */
[----:B0-----:R-:W-:Y:S05]  /*18f0*/  CALL.REL.NOINC `($__internal_0_$__cuda_sm20_sqrt_rn_f32_slowpath) ;  /* 0x0000000000fc7944 */ /* 0x001fea0003c00000 */
[----:B------:R-:W-:Y:S05]  /*1900*/  BRA `(.L_x_38) ;  /* 0x0000000000107947 */ /* 0x000fea0003800000 */
.L_x_37:
[C---:B------:R-:W-:Y:S01]  /*1910*/  FMUL.FTZ R29, R3.reuse, R22 ;  /* 0x00000016031d7220 */ /* 0x040fe20000410000 */
[----:B------:R-:W-:-:S03]  /*1920*/  FMUL.FTZ R0, R3, 0.5 ;  /* 0x3f00000003007820 */ /* 0x000fc60000410000 */
[----:B------:R-:W-:-:S04]  /*1930*/  FFMA R22, -R29, R29, R22 ;  /* 0x0000001d1d167223 */ /* 0x000fc80000000116 */
[----:B------:R-:W-:-:S07]  /*1940*/  FFMA R29, R22, R0, R29 ;  /* 0x00000000161d7223 */ /* 0x000fce000000001d */
.L_x_38:
[----:B0-----:R-:W-:Y:S05]  /*1950*/  BSYNC.RECONVERGENT B2 ;  /* 0x0000000000027941 */ /* 0x001fea0003800200 */
.L_x_36:
[----:B------:R-:W0:Y:S01]  /*1960*/  LDCU UR9, c[0x0][0x3c4] ;  /* 0x00007880ff0977ac */ /* 0x000e220008000800 */
[----:B------:R-:W1:Y:S01]  /*1970*/  LDCU.128 UR20, c[0x0][0x390] ;  /* 0x00007200ff1477ac */ /* 0x000e620008000c00 */
[----:B------:R-:W2:Y:S01]  /*1980*/  LDCU.64 UR18, c[0x0][0x3a0] ;  /* 0x00007400ff1277ac */ /* 0x000ea20008000a00 */
[----:B------:R-:W-:Y:S01]  /*1990*/  IMAD.U32 R21, RZ, RZ, UR5 ;  /* 0x00000005ff157e24 */ /* 0x000fe2000f8e00ff */
[----:B------:R-:W3:Y:S01]  /*19a0*/  LDC.64 R22, c[0x0][0x3b0] ;  /* 0x0000ec00ff167b82 */ /* 0x000ee20000000a00 */
[----:B0-----:R-:W-:-:S05]  /*19b0*/  IMAD R5, R13, UR9, R10 ;  /* 0x000000090d057c24 */ /* 0x001fca000f8e020a */
[----:B------:R-:W-:Y:S02]  /*19c0*/  IADD3 R2, P0, PT, R14, R5, RZ ;  /* 0x000000050e027210 */ /* 0x000fe40007f1e0ff */
[----:B------:R-:W-:-:S03]  /*19d0*/  SHF.R.S32.HI R0, RZ, 0x1f, R5 ;  /* 0x0000001fff007819 */ /* 0x000fc60000011405 */
[----:B------:R-:W-:Y:S01]  /*19e0*/  IMAD.SHL.U32 R4, R2, 0x4, RZ ;  /* 0x0000000402047824 */ /* 0x000fe200078e00ff */
[----:B------:R-:W-:-:S04]  /*19f0*/  IADD3.X R3, PT, PT, R11, R0, RZ, P0, !PT ;  /* 0x000000000b037210 */ /* 0x000fc800007fe4ff */
[----:B------:R-:W-:Y:S02]  /*1a00*/  SHF.L.U64.HI R2, R2, 0x2, R3 ;  /* 0x0000000202027819 */ /* 0x000fe40000010203 */
[----:B-1----:R-:W-:-:S04]  /*1a10*/  IADD3 R24, P0, PT, R4, UR22, RZ ;  /* 0x0000001604187c10 */ /* 0x002fc8000ff1e0ff */
[----:B------:R-:W-:-:S05]  /*1a20*/  IADD3.X R25, PT, PT, R2, UR23, RZ, P0, !PT ;  /* 0x0000001702197c10 */ /* 0x000fca00087fe4ff */
[----:B------:R-:W4:Y:S01]  /*1a30*/  LDG.E R24, desc[UR10][R24.64] ;  /* 0x0000000a18187981 */ /* 0x000f22000c1e1900 */
[----:B--2---:R-:W-:Y:S01]  /*1a40*/  IADD3 R16, P0, PT, R4, UR18, RZ ;  /* 0x0000001204107c10 */ /* 0x004fe2000ff1e0ff */
[----:B------:R-:W-:-:S03]  /*1a50*/  IMAD.U32 R20, RZ, RZ, UR4 ;  /* 0x00000004ff147e24 */ /* 0x000fc6000f8e00ff */
[----:B------:R-:W-:Y:S01]  /*1a60*/  IADD3.X R17, PT, PT, R2, UR19, RZ, P0, !PT ;  /* 0x0000001302117c10 */ /* 0x000fe200087fe4ff */
[----:B----4-:R-:W-:-:S05]  /*1a70*/  FADD R3, -R24, R29 ;  /* 0x0000001d18037221 */ /* 0x010fca0000000100 */
[----:B------:R0:W-:Y:S04]  /*1a80*/  STG.E desc[UR10][R16.64], R3 ;  /* 0x0000000310007986 */ /* 0x0001e8000c10190a */
[----:B------:R-:W3:Y:S01]  /*1a90*/  LDG.E R21, desc[UR10][R20.64+0x30] ;  /* 0x0000300a14157981 */ /* 0x000ee2000c1e1900 */
[----:B------:R-:W-:-:S04]  /*1aa0*/  IADD3 R5, P0, PT, R5, UR6, RZ ;  /* 0x0000000605057c10 */ /* 0x000fc8000ff1e0ff */
[----:B------:R-:W-:Y:S02]  /*1ab0*/  LEA R24, P1, R5, UR20, 0x2 ;  /* 0x0000001405187c11 */ /* 0x000fe4000f8210ff */
[----:B------:R-:W-:-:S04]  /*1ac0*/  IADD3.X R0, PT, PT, R0, UR14, RZ, P0, !PT ;  /* 0x0000000e00007c10 */ /* 0x000fc800087fe4ff */
[----:B------:R-:W-:-:S05]  /*1ad0*/  LEA.HI.X R25, R5, UR21, R0, 0x2, P1 ;  /* 0x0000001505197c11 */ /* 0x000fca00088f1400 */
[----:B------:R-:W2:Y:S01]  /*1ae0*/  LDG.E R24, desc[UR10][R24.64] ;  /* 0x0000000a18187981 */ /* 0x000ea2000c1e1900 */
[----:B---3--:R-:W-:-:S06]  /*1af0*/  IMAD.WIDE R22, R21, 0x4, R22 ;  /* 0x0000000415167825 */ /* 0x008fcc00078e0216 */
[----:B------:R-:W3:Y:S01]  /*1b00*/  LDG.E R23, desc[UR10][R22.64] ;  /* 0x0000000a16177981 */ /* 0x000ee2000c1e1900 */
[----:B--2---:R-:W-:-:S04]  /*1b10*/  FMUL R0, |R3|, R24 ;  /* 0x0000001803007220 */ /* 0x004fc80000400200 */
[----:B------:R-:W-:Y:S01]  /*1b20*/  FMUL R0, |R3|, R0 ;  /* 0x0000000003007220 */ /* 0x000fe20000400200 */
[----:B------:R-:W-:Y:S01]  /*1b30*/  BSSY.RECONVERGENT B2, `(.L_x_39) ;  /* 0x000000c000027945 */ /* 0x000fe20003800200 */
[----:B---3--:R-:W1:Y:S08]  /*1b40*/  MUFU.RCP R6, R23 ;  /* 0x0000001700067308 */ /* 0x008e700000001000 */
[----:B------:R-:W2:Y:S01]  /*1b50*/  FCHK P0, R0, R23 ;  /* 0x0000001700007302 */ /* 0x000ea20000000000 */
[----:B-1----:R-:W-:-:S04]  /*1b60*/  FFMA R5, -R23, R6, 1 ;  /* 0x3f80000017057423 */ /* 0x002fc80000000106 */
[----:B------:R-:W-:-:S04]  /*1b70*/  FFMA R5, R6, R5, R6 ;  /* 0x0000000506057223 */ /* 0x000fc80000000006 */
[----:B------:R-:W-:-:S04]  /*1b80*/  FFMA R6, R0, R5, RZ ;  /* 0x0000000500067223 */ /* 0x000fc800000000ff */
[----:B0-----:R-:W-:-:S04]  /*1b90*/  FFMA R3, -R23, R6, R0 ;  /* 0x0000000617037223 */ /* 0x001fc80000000100 */
[----:B------:R-:W-:Y:S01]  /*1ba0*/  FFMA R3, R5, R3, R6 ;  /* 0x0000000305037223 */ /* 0x000fe20000000006 */
[----:B--2---:R-:W-:Y:S06]  /*1bb0*/  @!P0 BRA `(.L_x_40) ;  /* 0x00000000000c8947 */ /* 0x004fec0003800000 */
[----:B------:R-:W-:Y:S01]  /*1bc0*/  IMAD.MOV.U32 R3, RZ, RZ, R23 ;  /* 0x000000ffff037224 */ /* 0x000fe200078e0017 */
[----:B------:R-:W-:-:S07]  /*1bd0*/  MOV R19, 0x1bf0 ;  /* 0x00001bf000137802 */ /* 0x000fce0000000f00 */
[----:B------:R-:W-:Y:S05]  /*1be0*/  CALL.REL.NOINC `($__internal_1_$__cuda_sm3x_div_rn_noftz_f32_slowpath) ;  /* 0x0000000000947944 */ /* 0x000fea0003c00000 */
.L_x_40:
[----:B------:R-:W-:Y:S05]  /*1bf0*/  BSYNC.RECONVERGENT B2 ;  /* 0x0000000000027941 */ /* 0x000fea0003800200 */
.L_x_39:
[----:B------:R-:W0:Y:S01]  /*1c00*/  LDCU.64 UR18, c[0x0][0x3a8] ;  /* 0x00007500ff1277ac */ /* 0x000e220008000a00 */
[----:B------:R-:W-:Y:S01]  /*1c10*/  IADD3 R10, PT, PT, R10, UR12, RZ ;  /* 0x0000000c0a0a7c10 */ /* 0x000fe2000fffe0ff */
[----:B------:R-:W1:Y:S01]  /*1c20*/  LDCU UR9, c[0x0][0x3c4] ;  /* 0x00007880ff0977ac */ /* 0x000e620008000800 */
[----:B0-----:R-:W-:-:S04]  /*1c30*/  IADD3 R4, P0, PT, R4, UR18, RZ ;  /* 0x0000001204047c10 */ /* 0x001fc8000ff1e0ff */
[----:B------:R-:W-:Y:S02]  /*1c40*/  IADD3.X R5, PT, PT, R2, UR19, RZ, P0, !PT ;  /* 0x0000001302057c10 */ /* 0x000fe400087fe4ff */
[----:B-1----:R-:W-:-:S03]  /*1c50*/  ISETP.GE.AND P0, PT, R10, UR9, PT ;  /* 0x000000090a007c0c */ /* 0x002fc6000bf06270 */
[----:B------:R1:W-:Y:S10]  /*1c60*/  STG.E desc[UR10][R4.64], R3 ;  /* 0x0000000304007986 */ /* 0x0003f4000c10190a */
[----:B------:R-:W-:Y:S05]  /*1c70*/  @!P0 BRA `(.L_x_41) ;  /* 0xffffffe800948947 */ /* 0x000fea000383ffff */
.L_x_10:
[----:B0-----:R-:W-:Y:S05]  /*1c80*/  BSYNC.RECONVERGENT B0 ;  /* 0x0000000000007941 */ /* 0x001fea0003800200 */
.L_x_9:
[----:B------:R-:W0:Y:S01]  /*1c90*/  LDCU UR9, c[0x0][0x3c0] ;  /* 0x00007800ff0977ac */ /* 0x000e220008000800 */
[----:B------:R-:W-:-:S05]  /*1ca0*/  VIADD R13, R13, UR13 ;  /* 0x0000000d0d0d7c36 */ /* 0x000fca0008000000 */
[----:B0-----:R-:W-:-:S13]  /*1cb0*/  ISETP.GE.AND P0, PT, R13, UR9, PT ;  /* 0x000000090d007c0c */ /* 0x001fda000bf06270 */
[----:B------:R-:W-:Y:S05]  /*1cc0*/  @!P0 BRA `(.L_x_42) ;  /* 0xffffffe8005c8947 */ /* 0x000fea000383ffff */
[----:B------:R-:W-:Y:S05]  /*1cd0*/  BSYNC.RECONVERGENT B1 ;  /* 0x0000000000017941 */ /* 0x000fea0003800200 */
.L_x_8:
[----:B------:R-:W-:Y:S05]  /*1ce0*/  EXIT ;  /* 0x000000000000794d */ /* 0x000fea0003800000 */
        .weak           $__internal_0_$__cuda_sm20_sqrt_rn_f32_slowpath
        .type           $__internal_0_$__cuda_sm20_sqrt_rn_f32_slowpath,@function
        .size           $__internal_0_$__cuda_sm20_sqrt_rn_f32_slowpath,($__internal_1_$__cuda_sm3x_div_rn_noftz_f32_slowpath - $__internal_0_$__cuda_sm20_sqrt_rn_f32_slowpath)
$__internal_0_$__cuda_sm20_sqrt_rn_f32_slowpath:
[----:B------:R-:W-:-:S13]  /*1cf0*/  LOP3.LUT P0, RZ, R0, 0x7fffffff, RZ, 0xc0, !PT ;  /* 0x7fffffff00ff7812 */ /* 0x000fda000780c0ff */
[----:B------:R-:W-:Y:S01]  /*1d00*/  @!P0 IMAD.MOV.U32 R29, RZ, RZ, R0 ;  /* 0x000000ffff1d8224 */ /* 0x000fe200078e0000 */
[----:B------:R-:W-:Y:S06]  /*1d10*/  @!P0 BRA `(.L_x_43) ;  /* 0x0000000000408947 */ /* 0x000fec0003800000 */
[----:B------:R-:W-:-:S13]  /*1d20*/  FSETP.GEU.FTZ.AND P0, PT, R0, RZ, PT ;  /* 0x000000ff0000720b */ /* 0x000fda0003f1e000 */
[----:B------:R-:W-:Y:S01]  /*1d30*/  @!P0 IMAD.MOV.U32 R29, RZ, RZ, 0x7fffffff ;  /* 0x7fffffffff1d8424 */ /* 0x000fe200078e00ff */
[----:B------:R-:W-:Y:S06]  /*1d40*/  @!P0 BRA `(.L_x_43) ;  /* 0x0000000000348947 */ /* 0x000fec0003800000 */
[----:B------:R-:W-:-:S13]  /*1d50*/  FSETP.GTU.FTZ.AND P0, PT, |R0|, +INF , PT ;  /* 0x7f8000000000780b */ /* 0x000fda0003f1c200 */
[----:B------:R-:W-:Y:S01]  /*1d60*/  @P0 FADD.FTZ R29, R0, 1 ;  /* 0x3f800000001d0421 */ /* 0x000fe20000010000 */
[----:B------:R-:W-:Y:S06]  /*1d70*/  @P0 BRA `(.L_x_43) ;  /* 0x0000000000280947 */ /* 0x000fec0003800000 */
[----:B------:R-:W-:-:S13]  /*1d80*/  FSETP.NEU.FTZ.AND P0, PT, |R0|, +INF , PT ;  /* 0x7f8000000000780b */ /* 0x000fda0003f1d200 */
[----:B------:R-:W-:Y:S01]  /*1d90*/  @P0 FFMA R28, R0, 1.84467440737095516160e+19, RZ ;  /* 0x5f800000001c0823 */ /* 0x000fe200000000ff */
[----:B------:R-:W-:-:S03]  /*1da0*/  @!P0 IMAD.MOV.U32 R29, RZ, RZ, R0 ;  /* 0x000000ffff1d8224 */ /* 0x000fc600078e0000 */
[----:B------:R-:W0:Y:S02]  /*1db0*/  @P0 MUFU.RSQ R27, R28 ;  /* 0x0000001c001b0308 */ /* 0x000e240000001400 */
[----:B0-----:R-:W-:Y:S01]  /*1dc0*/  @P0 FMUL.FTZ R17, R28, R27 ;  /* 0x0000001b1c110220 */ /* 0x001fe20000410000 */
[----:B------:R-:W-:-:S03]  /*1dd0*/  @P0 FMUL.FTZ R27, R27, 0.5 ;  /* 0x3f0000001b1b0820 */ /* 0x000fc60000410000 */
[----:B------:R-:W-:-:S04]  /*1de0*/  @P0 FADD.FTZ R26, -R17, -RZ ;  /* 0x800000ff111a0221 */ /* 0x000fc80000010100 */
[----:B------:R-:W-:-:S04]  /*1df0*/  @P0 FFMA R26, R17, R26, R28 ;  /* 0x0000001a111a0223 */ /* 0x000fc8000000001c */
[----:B------:R-:W-:-:S04]  /*1e00*/  @P0 FFMA R26, R26, R27, R17 ;  /* 0x0000001b1a1a0223 */ /* 0x000fc80000000011 */
[----:B------:R-:W-:-:S07]  /*1e10*/  @P0 FMUL.FTZ R29, R26, 2.3283064365386962891e-10 ;  /* 0x2f8000001a1d0820 */ /* 0x000fce0000410000 */
.L_x_43:
[----:B------:R-:W-:-:S04]  /*1e20*/  HFMA2 R17, -RZ, RZ, 0, 0 ;  /* 0x00000000ff117431 */ /* 0x000fc800000001ff */
[----:B------:R-:W-:Y:S05]  /*1e30*/  RET.REL.NODEC R16 `(fourier_error) ;  /* 0xffffffe010707950 */ /* 0x000fea0003c3ffff */
        .weak           $__internal_1_$__cuda_sm3x_div_rn_noftz_f32_slowpath
        .type           $__internal_1_$__cuda_sm3x_div_rn_noftz_f32_slowpath,@function
        .size           $__internal_1_$__cuda_sm3x_div_rn_noftz_f32_slowpath,(.L_x_57 - $__internal_1_$__cuda_sm3x_div_rn_noftz_f32_slowpath)
$__internal_1_$__cuda_sm3x_div_rn_noftz_f32_slowpath:
[----:B------:R-:W-:Y:S01]  /*1e40*/  SHF.R.U32.HI R16, RZ, 0x17, R3 ;  /* 0x00000017ff107819 */ /* 0x000fe20000011603 */
[----:B------:R-:W-:Y:S01]  /*1e50*/  BSSY.RECONVERGENT B3, `(.L_x_44) ;  /* 0x0000062000037945 */ /* 0x000fe20003800200 */
[----:B------:R-:W-:Y:S02]  /*1e60*/  SHF.R.U32.HI R17, RZ, 0x17, R0 ;  /* 0x00000017ff117819 */ /* 0x000fe40000011600 */
[----:B------:R-:W-:Y:S02]  /*1e70*/  LOP3.LUT R16, R16, 0xff, RZ, 0xc0, !PT ;  /* 0x000000ff10107812 */ /* 0x000fe400078ec0ff */
[----:B------:R-:W-:-:S03]  /*1e80*/  LOP3.LUT R17, R17, 0xff, RZ, 0xc0, !PT ;  /* 0x000000ff11117812 */ /* 0x000fc600078ec0ff */
[----:B------:R-:W-:Y:S02]  /*1e90*/  VIADD R21, R16, 0xffffffff ;  /* 0xffffffff10157836 */ /* 0x000fe40000000000 */
[----:B------:R-:W-:-:S03]  /*1ea0*/  VIADD R20, R17, 0xffffffff ;  /* 0xffffffff11147836 */ /* 0x000fc60000000000 */
[----:B------:R-:W-:-:S04]  /*1eb0*/  ISETP.GT.U32.AND P0, PT, R21, 0xfd, PT ;  /* 0x000000fd1500780c */ /* 0x000fc80003f04070 */
[----:B------:R-:W-:-:S13]  /*1ec0*/  ISETP.GT.U32.OR P0, PT, R20, 0xfd, P0 ;  /* 0x000000fd1400780c */ /* 0x000fda0000704470 */
[----:B------:R-:W-:Y:S01]  /*1ed0*/  @!P0 IMAD.MOV.U32 R6, RZ, RZ, RZ ;  /* 0x000000ffff068224 */ /* 0x000fe200078e00ff */
[----:B------:R-:W-:Y:S06]  /*1ee0*/  @!P0 BRA `(.L_x_45) ;  /* 0x00000000005c8947 */ /* 0x000fec0003800000 */
[----:B------:R-:W-:Y:S02]  /*1ef0*/  FSETP.GTU.FTZ.AND P0, PT, |R0|, +INF , PT ;  /* 0x7f8000000000780b */ /* 0x000fe40003f1c200 */
[----:B------:R-:W-:-:S04]  /*1f00*/  FSETP.GTU.FTZ.AND P1, PT, |R3|, +INF , PT ;  /* 0x7f8000000300780b */ /* 0x000fc80003f3c200 */
[----:B------:R-:W-:-:S13]  /*1f10*/  PLOP3.LUT P0, PT, P0, P1, PT, 0xf8, 0x8f ;  /* 0x00000000008f781c */ /* 0x000fda0000703f70 */
[----:B------:R-:W-:Y:S05]  /*1f20*/  @P0 BRA `(.L_x_46) ;  /* 0x00000004004c0947 */ /* 0x000fea0003800000 */
[----:B------:R-:W-:-:S13]  /*1f30*/  LOP3.LUT P0, RZ, R3, 0x7fffffff, R0, 0xc8, !PT ;  /* 0x7fffffff03ff7812 */ /* 0x000fda000780c800 */
[----:B------:R-:W-:Y:S05]  /*1f40*/  @!P0 BRA `(.L_x_47) ;  /* 0x00000004003c8947 */ /* 0x000fea0003800000 */
[C---:B------:R-:W-:Y:S02]  /*1f50*/  FSETP.NEU.FTZ.AND P3, PT, |R0|.reuse, +INF , PT ;  /* 0x7f8000000000780b */ /* 0x040fe40003f7d200 */
[----:B------:R-:W-:Y:S02]  /*1f60*/  FSETP.NEU.FTZ.AND P1, PT, |R3|, +INF , PT ;  /* 0x7f8000000300780b */ /* 0x000fe40003f3d200 */
[----:B------:R-:W-:-:S11]  /*1f70*/  FSETP.NEU.FTZ.AND P0, PT, |R0|, +INF , PT ;  /* 0x7f8000000000780b */ /* 0x000fd60003f1d200 */
[----:B------:R-:W-:Y:S05]  /*1f80*/  @!P1 BRA !P3, `(.L_x_47) ;  /* 0x00000004002c9947 */ /* 0x000fea0005800000 */
[----:B------:R-:W-:-:S04]  /*1f90*/  LOP3.LUT P3, RZ, R0, 0x7fffffff, RZ, 0xc0, !PT ;  /* 0x7fffffff00ff7812 */ /* 0x000fc8000786c0ff */
[----:B------:R-:W-:-:S13]  /*1fa0*/  PLOP3.LUT P1, PT, P1, P3, PT, 0x2f, 0xf2 ;  /* 0x0000000000f2781c */ /* 0x000fda0000f26577 */
[----:B------:R-:W-:Y:S05]  /*1fb0*/  @P1 BRA `(.L_x_48) ;  /* 0x0000000400181947 */ /* 0x000fea0003800000 */
[----:B------:R-:W-:-:S04]  /*1fc0*/  LOP3.LUT P1, RZ, R3, 0x7fffffff, RZ, 0xc0, !PT ;  /* 0x7fffffff03ff7812 */ /* 0x000fc8000782c0ff */
[----:B------:R-:W-:-:S13]  /*1fd0*/  PLOP3.LUT P0, PT, P0, P1, PT, 0x2f, 0xf2 ;  /* 0x0000000000f2781c */ /* 0x000fda0000702577 */
[----:B------:R-:W-:Y:S05]  /*1fe0*/  @P0 BRA `(.L_x_49) ;  /* 0x0000000400000947 */ /* 0x000fea0003800000 */
[----:B------:R-:W-:Y:S02]  /*1ff0*/  ISETP.GE.AND P0, PT, R20, RZ, PT ;  /* 0x000000ff1400720c */ /* 0x000fe40003f06270 */
[----:B------:R-:W-:-:S11]  /*2000*/  ISETP.GE.AND P1, PT, R21, RZ, PT ;  /* 0x000000ff1500720c */ /* 0x000fd60003f26270 */
[----:B------:R-:W-:Y:S01]  /*2010*/  @P0 IMAD.MOV.U32 R6, RZ, RZ, RZ ;  /* 0x000000ffff060224 */ /* 0x000fe200078e00ff */
[----:B------:R-:W-:Y:S01]  /*2020*/  @!P0 MOV R6, 0xffffffc0 ;  /* 0xffffffc000068802 */ /* 0x000fe20000000f00 */
[----:B------:R-:W-:Y:S01]  /*2030*/  @!P0 FFMA R0, R0, 1.84467440737095516160e+19, RZ ;  /* 0x5f80000000008823 */ /* 0x000fe200000000ff */
[----:B------:R-:W-:-:S03]  /*2040*/  @!P1 FFMA R3, R3, 1.84467440737095516160e+19, RZ ;  /* 0x5f80000003039823 */ /* 0x000fc600000000ff */
[----:B------:R-:W-:-:S07]  /*2050*/  @!P1 VIADD R6, R6, 0x40 ;  /* 0x0000004006069836 */ /* 0x000fce0000000000 */
.L_x_45:
[----:B------:R-:W-:Y:S01]  /*2060*/  LEA R20, R16, 0xc0800000, 0x17 ;  /* 0xc080000010147811 */ /* 0x000fe200078eb8ff */
[----:B------:R-:W-:Y:S04]  /*2070*/  BSSY.RECONVERGENT B4, `(.L_x_50) ;  /* 0x0000036000047945 */ /* 0x000fe80003800200 */
[----:B------:R-:W-:Y:S02]  /*2080*/  IMAD.IADD R22, R3, 0x1, -R20 ;  /* 0x0000000103167824 */ /* 0x000fe400078e0a14 */
[----:B------:R-:W-:Y:S02]  /*2090*/  VIADD R3, R17, 0xffffff81 ;  /* 0xffffff8111037836 */ /* 0x000fe40000000000 */
[----:B------:R-:W0:Y:S01]  /*20a0*/  MUFU.RCP R20, R22 ;  /* 0x0000001600147308 */ /* 0x000e220000001000 */
[----:B------:R-:W-:Y:S01]  /*20b0*/  FADD.FTZ R21, -R22, -RZ ;  /* 0x800000ff16157221 */ /* 0x000fe20000010100 */
[----:B------:R-:W-:-:S03]  /*20c0*/  IMAD R0, R3, -0x800000, R0 ;  /* 0xff80000003007824 */ /* 0x000fc600078e0200 */
[----:B0-----:R-:W-:-:S04]  /*20d0*/  FFMA R17, R20, R21, 1 ;  /* 0x3f80000014117423 */ /* 0x001fc80000000015 */
[----:B------:R-:W-:-:S04]  /*20e0*/  FFMA R17, R20, R17, R20 ;  /* 0x0000001114117223 */ /* 0x000fc80000000014 */
[----:B------:R-:W-:-:S04]  /*20f0*/  FFMA R20, R0, R17, RZ ;  /* 0x0000001100147223 */ /* 0x000fc800000000ff */
[----:B------:R-:W-:-:S04]  /*2100*/  FFMA R23, R21, R20, R0 ;  /* 0x0000001415177223 */ /* 0x000fc80000000000 */
[----:B------:R-:W-:Y:S01]  /*2110*/  FFMA R20, R17, R23, R20 ;  /* 0x0000001711147223 */ /* 0x000fe20000000014 */
[----:B------:R-:W-:-:S03]  /*2120*/  IADD3 R23, PT, PT, R3, 0x7f, -R16 ;  /* 0x0000007f03177810 */ /* 0x000fc60007ffe810 */
[----:B------:R-:W-:Y:S02]  /*2130*/  FFMA R21, R21, R20, R0 ;  /* 0x0000001415157223 */ /* 0x000fe40000000000 */
[----:B------:R-:W-:Y:S02]  /*2140*/  IMAD.IADD R23, R23, 0x1, R6 ;  /* 0x0000000117177824 */ /* 0x000fe400078e0206 */
[----:B------:R-:W-:-:S05]  /*2150*/  FFMA R0, R17, R21, R20 ;  /* 0x0000001511007223 */ /* 0x000fca0000000014 */
[----:B------:R-:W-:-:S04]  /*2160*/  SHF.R.U32.HI R3, RZ, 0x17, R0 ;  /* 0x00000017ff037819 */ /* 0x000fc80000011600 */
[----:B------:R-:W-:-:S04]  /*2170*/  LOP3.LUT R3, R3, 0xff, RZ, 0xc0, !PT ;  /* 0x000000ff03037812 */ /* 0x000fc800078ec0ff */
[----:B------:R-:W-:-:S05]  /*2180*/  IADD3 R6, PT, PT, R3, R23, RZ ;  /* 0x0000001703067210 */ /* 0x000fca0007ffe0ff */
[----:B------:R-:W-:-:S05]  /*2190*/  VIADD R3, R6, 0xffffffff ;  /* 0xffffffff06037836 */ /* 0x000fca0000000000 */
[----:B------:R-:W-:-:S13]  /*21a0*/  ISETP.GE.U32.AND P0, PT, R3, 0xfe, PT ;  /* 0x000000fe0300780c */ /* 0x000fda0003f06070 */
[----:B------:R-:W-:Y:S05]  /*21b0*/  @!P0 BRA `(.L_x_51) ;  /* 0x0000000000808947 */ /* 0x000fea0003800000 */
[----:B------:R-:W-:-:S13]  /*21c0*/  ISETP.GT.AND P0, PT, R6, 0xfe, PT ;  /* 0x000000fe0600780c */ /* 0x000fda0003f04270 */
[----:B------:R-:W-:Y:S05]  /*21d0*/  @P0 BRA `(.L_x_52) ;  /* 0x00000000006c0947 */ /* 0x000fea0003800000 */
[----:B------:R-:W-:-:S13]  /*21e0*/  ISETP.GE.AND P0, PT, R6, 0x1, PT ;  /* 0x000000010600780c */ /* 0x000fda0003f06270 */
[----:B------:R-:W-:Y:S05]  /*21f0*/  @P0 BRA `(.L_x_53) ;  /* 0x0000000000740947 */ /* 0x000fea0003800000 */
[----:B------:R-:W-:Y:S02]  /*2200*/  ISETP.GE.AND P0, PT, R6, -0x18, PT ;  /* 0xffffffe80600780c */ /* 0x000fe40003f06270 */
[----:B------:R-:W-:-:S11]  /*2210*/  LOP3.LUT R0, R0, 0x80000000, RZ, 0xc0, !PT ;  /* 0x8000000000007812 */ /* 0x000fd600078ec0ff */
[----:B------:R-:W-:Y:S05]  /*2220*/  @!P0 BRA `(.L_x_53) ;  /* 0x0000000000688947 */ /* 0x000fea0003800000 */
[-CC-:B------:R-:W-:Y:S01]  /*2230*/  FFMA.RZ R3, R17, R21.reuse, R20.reuse ;  /* 0x0000001511037223 */ /* 0x180fe2000000c014 */
[C---:B------:R-:W-:Y:S02]  /*2240*/  ISETP.NE.AND P3, PT, R6.reuse, RZ, PT ;  /* 0x000000ff0600720c */ /* 0x040fe40003f65270 */
[C---:B------:R-:W-:Y:S02]  /*2250*/  ISETP.NE.AND P1, PT, R6.reuse, RZ, PT ;  /* 0x000000ff0600720c */ /* 0x040fe40003f25270 */
[----:B------:R-:W-:Y:S01]  /*2260*/  LOP3.LUT R16, R3, 0x7fffff, RZ, 0xc0, !PT ;  /* 0x007fffff03107812 */ /* 0x000fe200078ec0ff */
[CCC-:B------:R-:W-:Y:S01]  /*2270*/  FFMA.RP R3, R17.reuse, R21.reuse, R20.reuse ;  /* 0x0000001511037223 */ /* 0x1c0fe20000008014 */
[----:B------:R-:W-:Y:S01]  /*2280*/  FFMA.RM R20, R17, R21, R20 ;  /* 0x0000001511147223 */ /* 0x000fe20000004014 */
[----:B------:R-:W-:Y:S01]  /*2290*/  VIADD R17, R6, 0x20 ;  /* 0x0000002006117836 */ /* 0x000fe20000000000 */
[----:B------:R-:W-:Y:S01]  /*22a0*/  LOP3.LUT R16, R16, 0x800000, RZ, 0xfc, !PT ;  /* 0x0080000010107812 */ /* 0x000fe200078efcff */
[----:B------:R-:W-:-:S02]  /*22b0*/  IMAD.MOV R6, RZ, RZ, -R6 ;  /* 0x000000ffff067224 */ /* 0x000fc400078e0a06 */
[----:B------:R-:W-:Y:S02]  /*22c0*/  FSETP.NEU.FTZ.AND P0, PT, R3, R20, PT ;  /* 0x000000140300720b */ /* 0x000fe40003f1d000 */
[----:B------:R-:W-:Y:S02]  /*22d0*/  SHF.L.U32 R17, R16, R17, RZ ;  /* 0x0000001110117219 */ /* 0x000fe400000006ff */
[----:B------:R-:W-:Y:S02]  /*22e0*/  SEL R3, R6, RZ, P3 ;  /* 0x000000ff06037207 */ /* 0x000fe40001800000 */
[----:B------:R-:W-:Y:S02]  /*22f0*/  ISETP.NE.AND P1, PT, R17, RZ, P1 ;  /* 0x000000ff1100720c */ /* 0x000fe40000f25270 */
[----:B------:R-:W-:Y:S02]  /*2300*/  SHF.R.U32.HI R3, RZ, R3, R16 ;  /* 0x00000003ff037219 */ /* 0x000fe40000011610 */
[----:B------:R-:W-:-:S02]  /*2310*/  PLOP3.LUT P0, PT, P0, P1, PT, 0xf8, 0x8f ;  /* 0x00000000008f781c */ /* 0x000fc40000703f70 */
[----:B------:R-:W-:Y:S02]  /*2320*/  SHF.R.U32.HI R17, RZ, 0x1, R3 ;  /* 0x00000001ff117819 */ /* 0x000fe40000011603 */
[----:B------:R-:W-:-:S04]  /*2330*/  SEL R6, RZ, 0x1, !P0 ;  /* 0x00000001ff067807 */ /* 0x000fc80004000000 */
[----:B------:R-:W-:-:S04]  /*2340*/  LOP3.LUT R6, R6, 0x1, R17, 0xf8, !PT ;  /* 0x0000000106067812 */ /* 0x000fc800078ef811 */
[----:B------:R-:W-:-:S05]  /*2350*/  LOP3.LUT R6, R6, R3, RZ, 0xc0, !PT ;  /* 0x0000000306067212 */ /* 0x000fca00078ec0ff */
[----:B------:R-:W-:-:S05]  /*2360*/  IMAD.IADD R17, R17, 0x1, R6 ;  /* 0x0000000111117824 */ /* 0x000fca00078e0206 */
[----:B------:R-:W-:Y:S01]  /*2370*/  LOP3.LUT R0, R17, R0, RZ, 0xfc, !PT ;  /* 0x0000000011007212 */ /* 0x000fe200078efcff */
[----:B------:R-:W-:Y:S06]  /*2380*/  BRA `(.L_x_53) ;  /* 0x0000000000107947 */ /* 0x000fec0003800000 */
.L_x_52:
[----:B------:R-:W-:-:S04]  /*2390*/  LOP3.LUT R0, R0, 0x80000000, RZ, 0xc0, !PT ;  /* 0x8000000000007812 */ /* 0x000fc800078ec0ff */
[----:B------:R-:W-:Y:S01]  /*23a0*/  LOP3.LUT R0, R0, 0x7f800000, RZ, 0xfc, !PT ;  /* 0x7f80000000007812 */ /* 0x000fe200078efcff */
[----:B------:R-:W-:Y:S06]  /*23b0*/  BRA `(.L_x_53) ;  /* 0x0000000000047947 */ /* 0x000fec0003800000 */
.L_x_51:
[----:B------:R-:W-:-:S07]  /*23c0*/  LEA R0, R23, R0, 0x17 ;  /* 0x0000000017007211 */ /* 0x000fce00078eb8ff */
.L_x_53:
[----:B------:R-:W-:Y:S05]  /*23d0*/  BSYNC.RECONVERGENT B4 ;  /* 0x0000000000047941 */ /* 0x000fea0003800200 */
.L_x_50:
[----:B------:R-:W-:Y:S05]  /*23e0*/  BRA `(.L_x_54) ;  /* 0x0000000000207947 */ /* 0x000fea0003800000 */
.L_x_49:
[----:B------:R-:W-:-:S04]  /*23f0*/  LOP3.LUT R0, R3, 0x80000000, R0, 0x48, !PT ;  /* 0x8000000003007812 */ /* 0x000fc800078e4800 */
[----:B------:R-:W-:Y:S01]  /*2400*/  LOP3.LUT R0, R0, 0x7f800000, RZ, 0xfc, !PT ;  /* 0x7f80000000007812 */ /* 0x000fe200078efcff */
[----:B------:R-:W-:Y:S06]  /*2410*/  BRA `(.L_x_54) ;  /* 0x0000000000147947 */ /* 0x000fec0003800000 */
.L_x_48:
[----:B------:R-:W-:Y:S01]  /*2420*/  LOP3.LUT R0, R3, 0x80000000, R0, 0x48, !PT ;  /* 0x8000000003007812 */ /* 0x000fe200078e4800 */
[----:B------:R-:W-:Y:S06]  /*2430*/  BRA `(.L_x_54) ;  /* 0x00000000000c7947 */ /* 0x000fec0003800000 */
.L_x_47:
[----:B------:R-:W0:Y:S01]  /*2440*/  MUFU.RSQ R0, -QNAN ;  /* 0xffc0000000007908 */ /* 0x000e220000001400 */
[----:B------:R-:W-:Y:S05]  /*2450*/  BRA `(.L_x_54) ;  /* 0x0000000000047947 */ /* 0x000fea0003800000 */
.L_x_46:
[----:B------:R-:W-:-:S07]  /*2460*/  FADD.FTZ R0, R0, R3 ;  /* 0x0000000300007221 */ /* 0x000fce0000010000 */
.L_x_54:
[----:B------:R-:W-:Y:S05]  /*2470*/  BSYNC.RECONVERGENT B3 ;  /* 0x0000000000037941 */ /* 0x000fea0003800200 */
.L_x_44:
[----:B------:R-:W-:Y:S02]  /*2480*/  IMAD.MOV.U32 R16, RZ, RZ, R19 ;  /* 0x000000ffff107224 */ /* 0x000fe400078e0013 */
[----:B------:R-:W-:Y:S02]  /*2490*/  IMAD.MOV.U32 R17, RZ, RZ, 0x0 ;  /* 0x00000000ff117424 */ /* 0x000fe400078e00ff */
[----:B0-----:R-:W-:Y:S02]  /*24a0*/  IMAD.MOV.U32 R3, RZ, RZ, R0 ;  /* 0x000000ffff037224 */ /* 0x001fe400078e0000 */
[----:B------:R-:W-:Y:S05]  /*24b0*/  RET.REL.NODEC R16 `(fourier_error) ;  /* 0xffffffd810d07950 */ /* 0x000fea0003c3ffff */
.L_x_55:
[----:B------:R-:W-:-:S00]  /*24c0*/  BRA `(.L_x_55) ;  /* 0xfffffffc00fc7947 */ /* 0x000fc0000383ffff */
[----:B------:R-:W-:-:S00]  /*24d0*/  NOP ;  /* 0x0000000000007918 */ /* 0x000fc00000000000 */
        /* <DEDUP_REMOVED lines=10> */
.L_x_57:


//--------------------- .nv.shared.reserved.0     --------------------------
	.section	.nv.shared.reserved.0,"aw",@nobits
	.weak		__nv_reservedSMEM_offset_0_alias
	.size		__nv_reservedSMEM_offset_0_alias, 0, 64
	.other		__nv_reservedSMEM_offset_0_alias,@"STO_CUDA_RESERVED_SHARED STV_DEFAULT"
__nv_reservedSMEM_offset_0_alias:
	.zero		0
	.zero		64


//--------------------- .nv.global                --------------------------
	.section	.nv.global,"aw",@nobits
.nv.global:
	.type		_ZN34_INTERNAL_fe920318_4_k_cu_f376b2004cuda3std3__48in_placeE,@object
	.size		_ZN34_INTERNAL_fe920318_4_k_cu_f376b2004cuda3std3__48in_placeE,(_ZN34_INTERNAL_fe920318_4_k_cu_f376b2004cuda3std6ranges3__45__cpo8distanceE - _ZN34_INTERNAL_fe920318_4_k_cu_f376b2004cuda3std3__48in_placeE)
_ZN34_INTERNAL_fe920318_4_k_cu_f376b2004cuda3std3__48in_placeE:
	.zero		1
	.type		_ZN34_INTERNAL_fe920318_4_k_cu_f376b2004cuda3std6ranges3__45__cpo8distanceE,@object
	.size		_ZN34_INTERNAL_fe920318_4_k_cu_f376b2004cuda3std6ranges3__45__cpo8distanceE,(_ZN34_INTERNAL_fe920318_4_k_cu_f376b2004cuda3std3__45__cpo6cbeginE - _ZN34_INTERNAL_fe920318_4_k_cu_f376b2004cuda3std6ranges3__45__cpo8distanceE)
_ZN34_INTERNAL_fe920318_4_k_cu_f376b2004cuda3std6ranges3__45__cpo8distanceE:
	.zero		1
	.type		_ZN34_INTERNAL_fe920318_4_k_cu_f376b2004cuda3std3__45__cpo6cbeginE,@object
	.size		_ZN34_INTERNAL_fe920318_4_k_cu_f376b2004cuda3std3__45__cpo6cbeginE,(_ZN34_INTERNAL_fe920318_4_k_cu_f376b2004cuda3std6ranges3__45__cpo7advanceE - _ZN34_INTERNAL_fe920318_4_k_cu_f376b2004cuda3std3__45__cpo6cbeginE)
_ZN34_INTERNAL_fe920318_4_k_cu_f376b2004cuda3std3__45__cpo6cbeginE:
	.zero		1
	.type		_ZN34_INTERNAL_fe920318_4_k_cu_f376b2004cuda3std6ranges3__45__cpo7advanceE,@object
	.size		_ZN34_INTERNAL_fe920318_4_k_cu_f376b2004cuda3std6ranges3__45__cpo7advanceE,(_ZN34_INTERNAL_fe920318_4_k_cu_f376b2004cuda3std3__45__cpo7crbeginE - _ZN34_INTERNAL_fe920318_4_k_cu_f376b2004cuda3std6ranges3__45__cpo7advanceE)
_ZN34_INTERNAL_fe920318_4_k_cu_f376b2004cuda3std6ranges3__45__cpo7advanceE:
	.zero		1
	.type		_ZN34_INTERNAL_fe920318_4_k_cu_f376b2004cuda3std3__45__cpo7crbeginE,@object
	.size		_ZN34_INTERNAL_fe920318_4_k_cu_f376b2004cuda3std3__45__cpo7crbeginE,(_ZN34_INTERNAL_fe920318_4_k_cu_f376b2004cuda3std6ranges3__45__cpo4dataE - _ZN34_INTERNAL_fe920318_4_k_cu_f376b2004cuda3std3__45__cpo7crbeginE)
_ZN34_INTERNAL_fe920318_4_k_cu_f376b2004cuda3std3__45__cpo7crbeginE:
	.zero		1
	.type		_ZN34_INTERNAL_fe920318_4_k_cu_f376b2004cuda3std6ranges3__45__cpo4dataE,@object
	.size		_ZN34_INTERNAL_fe920318_4_k_cu_f376b2004cuda3std6ranges3__45__cpo4dataE,(_ZN34_INTERNAL_fe920318_4_k_cu_f376b2004cuda3std6ranges3__45__cpo5beginE - _ZN34_INTERNAL_fe920318_4_k_cu_f376b2004cuda3std6ranges3__45__cpo4dataE)
_ZN34_INTERNAL_fe920318_4_k_cu_f376b2004cuda3std6ranges3__45__cpo4dataE:
	.zero		1
	.type		_ZN34_INTERNAL_fe920318_4_k_cu_f376b2004cuda3std6ranges3__45__cpo5beginE,@object
	.size		_ZN34_INTERNAL_fe920318_4_k_cu_f376b2004cuda3std6ranges3__45__cpo5beginE,(_ZN34_INTERNAL_fe920318_4_k_cu_f376b2004cuda3std3__436_GLOBAL__N__fe920318_4_k_cu_f376b2006ignoreE - _ZN34_INTERNAL_fe920318_4_k_cu_f376b2004cuda3std6ranges3__45__cpo5beginE)
_ZN34_INTERNAL_fe920318_4_k_cu_f376b2004cuda3std6ranges3__45__cpo5beginE:
	.zero		1
	.type		_ZN34_INTERNAL_fe920318_4_k_cu_f376b2004cuda3std3__436_GLOBAL__N__fe920318_4_k_cu_f376b2006ignoreE,@object
	.size		_ZN34_INTERNAL_fe920318_4_k_cu_f376b2004cuda3std3__436_GLOBAL__N__fe920318_4_k_cu_f376b2006ignoreE,(_ZN34_INTERNAL_fe920318_4_k_cu_f376b2004cuda3std6ranges3__45__cpo4sizeE - _ZN34_INTERNAL_fe920318_4_k_cu_f376b2004cuda3std3__436_GLOBAL__N__fe920318_4_k_cu_f376b2006ignoreE)
_ZN34_INTERNAL_fe920318_4_k_cu_f376b2004cuda3std3__436_GLOBAL__N__fe920318_4_k_cu_f376b2006ignoreE:
	.zero		1
	.type		_ZN34_INTERNAL_fe920318_4_k_cu_f376b2004cuda3std6ranges3__45__cpo4sizeE,@object
	.size		_ZN34_INTERNAL_fe920318_4_k_cu_f376b2004cuda3std6ranges3__45__cpo4sizeE,(_ZN34_INTERNAL_fe920318_4_k_cu_f376b2004cuda3std3__45__cpo5beginE - _ZN34_INTERNAL_fe920318_4_k_cu_f376b2004cuda3std6ranges3__45__cpo4sizeE)
_ZN34_INTERNAL_fe920318_4_k_cu_f376b2004cuda3std6ranges3__45__cpo4sizeE:
	.zero		1
	.type		_ZN34_INTERNAL_fe920318_4_k_cu_f376b2004cuda3std3__45__cpo5beginE,@object
	.size		_ZN34_INTERNAL_fe920318_4_k_cu_f376b2004cuda3std3__45__cpo5beginE,(_ZN34_INTERNAL_fe920318_4_k_cu_f376b2004cuda3std6ranges3__45__cpo6cbeginE - _ZN34_INTERNAL_fe920318_4_k_cu_f376b2004cuda3std3__45__cpo5beginE)
_ZN34_INTERNAL_fe920318_4_k_cu_f376b2004cuda3std3__45__cpo5beginE:
	.zero		1
	.type		_ZN34_INTERNAL_fe920318_4_k_cu_f376b2004cuda3std6ranges3__45__cpo6cbeginE,@object
	.size		_ZN34_INTERNAL_fe920318_4_k_cu_f376b2004cuda3std6ranges3__45__cpo6cbeginE,(_ZN34_INTERNAL_fe920318_4_k_cu_f376b2004cuda3std3__45__cpo6rbeginE - _ZN34_INTERNAL_fe920318_4_k_cu_f376b2004cuda3std6ranges3__45__cpo6cbeginE)
_ZN34_INTERNAL_fe920318_4_k_cu_f376b2004cuda3std6ranges3__45__cpo6cbeginE:
	.zero		1
	.type		_ZN34_INTERNAL_fe920318_4_k_cu_f376b2004cuda3std3__45__cpo6rbeginE,@object
	.size		_ZN34_INTERNAL_fe920318_4_k_cu_f376b2004cuda3std3__45__cpo6rbeginE,(_ZN34_INTERNAL_fe920318_4_k_cu_f376b2004cuda3std6ranges3__45__cpo4nextE - _ZN34_INTERNAL_fe920318_4_k_cu_f376b2004cuda3std3__45__cpo6rbeginE)
_ZN34_INTERNAL_fe920318_4_k_cu_f376b2004cuda3std3__45__cpo6rbeginE:
	.zero		1
	.type		_ZN34_INTERNAL_fe920318_4_k_cu_f376b2004cuda3std6ranges3__45__cpo4nextE,@object
	.size		_ZN34_INTERNAL_fe920318_4_k_cu_f376b2004cuda3std6ranges3__45__cpo4nextE,(_ZN34_INTERNAL_fe920318_4_k_cu_f376b2004cuda3std6ranges3__45__cpo4swapE - _ZN34_INTERNAL_fe920318_4_k_cu_f376b2004cuda3std6ranges3__45__cpo4nextE)
_ZN34_INTERNAL_fe920318_4_k_cu_f376b2004cuda3std6ranges3__45__cpo4nextE:
	.zero		1
	.type		_ZN34_INTERNAL_fe920318_4_k_cu_f376b2004cuda3std6ranges3__45__cpo4swapE,@object
	.size		_ZN34_INTERNAL_fe920318_4_k_cu_f376b2004cuda3std6ranges3__45__cpo4swapE,(_ZN34_INTERNAL_fe920318_4_k_cu_f376b2004cuda3std3__420unreachable_sentinelE - _ZN34_INTERNAL_fe920318_4_k_cu_f376b2004cuda3std6ranges3__45__cpo4swapE)
_ZN34_INTERNAL_fe920318_4_k_cu_f376b2004cuda3std6ranges3__45__cpo4swapE:
	.zero		1
	.type		_ZN34_INTERNAL_fe920318_4_k_cu_f376b2004cuda3std3__420unreachable_sentinelE,@object
	.size		_ZN34_INTERNAL_fe920318_4_k_cu_f376b2004cuda3std3__420unreachable_sentinelE,(_ZN34_INTERNAL_fe920318_4_k_cu_f376b2006thrust24THRUST_300001_SM_1000_NS6system6detail10sequential3seqE - _ZN34_INTERNAL_fe920318_4_k_cu_f376b2004cuda3std3__420unreachable_sentinelE)
_ZN34_INTERNAL_fe920318_4_k_cu_f376b2004cuda3std3__420unreachable_sentinelE:
	.zero		1
	.type		_ZN34_INTERNAL_fe920318_4_k_cu_f376b2006thrust24THRUST_300001_SM_1000_NS6system6detail10sequential3seqE,@object
	.size		_ZN34_INTERNAL_fe920318_4_k_cu_f376b2006thrust24THRUST_300001_SM_1000_NS6system6detail10sequential3seqE,(_ZN34_INTERNAL_fe920318_4_k_cu_f376b2004cuda3std3__45__cpo4cendE - _ZN34_INTERNAL_fe920318_4_k_cu_f376b2006thrust24THRUST_300001_SM_1000_NS6system6detail10sequential3seqE)
_ZN34_INTERNAL_fe920318_4_k_cu_f376b2006thrust24THRUST_300001_SM_1000_NS6system6detail10sequential3seqE:
	.zero		1
	.type		_ZN34_INTERNAL_fe920318_4_k_cu_f376b2004cuda3std3__45__cpo4cendE,@object
	.size		_ZN34_INTERNAL_fe920318_4_k_cu_f376b2004cuda3std3__45__cpo4cendE,(_ZN34_INTERNAL_fe920318_4_k_cu_f376b2004cuda3std6ranges3__45__cpo9iter_swapE - _ZN34_INTERNAL_fe920318_4_k_cu_f376b2004cuda3std3__45__cpo4cendE)
_ZN34_INTERNAL_fe920318_4_k_cu_f376b2004cuda3std3__45__cpo4cendE:
	.zero		1
	.type		_ZN34_INTERNAL_fe920318_4_k_cu_f376b2004cuda3std6ranges3__45__cpo9iter_swapE,@object
	.size		_ZN34_INTERNAL_fe920318_4_k_cu_f376b2004cuda3std6ranges3__45__cpo9iter_swapE,(_ZN34_INTERNAL_fe920318_4_k_cu_f376b2004cuda3std3__45__cpo5crendE - _ZN34_INTERNAL_fe920318_4_k_cu_f376b2004cuda3std6ranges3__45__cpo9iter_swapE)
_ZN34_INTERNAL_fe920318_4_k_cu_f376b2004cuda3std6ranges3__45__cpo9iter_swapE:
	.zero		1
	.type		_ZN34_INTERNAL_fe920318_4_k_cu_f376b2004cuda3std3__45__cpo5crendE,@object
	.size		_ZN34_INTERNAL_fe920318_4_k_cu_f376b2004cuda3std3__45__cpo5crendE,(_ZN34_INTERNAL_fe920318_4_k_cu_f376b2004cuda3std6ranges3__45__cpo5cdataE - _ZN34_INTERNAL_fe920318_4_k_cu_f376b2004cuda3std3__45__cpo5crendE)
_ZN34_INTERNAL_fe920318_4_k_cu_f376b2004cuda3std3__45__cpo5crendE:
	.zero		1
	.type		_ZN34_INTERNAL_fe920318_4_k_cu_f376b2004cuda3std6ranges3__45__cpo5cdataE,@object
	.size		_ZN34_INTERNAL_fe920318_4_k_cu_f376b2004cuda3std6ranges3__45__cpo5cdataE,(_ZN34_INTERNAL_fe920318_4_k_cu_f376b2004cuda3std6ranges3__45__cpo3endE - _ZN34_INTERNAL_fe920318_4_k_cu_f376b2004cuda3std6ranges3__45__cpo5cdataE)
_ZN34_INTERNAL_fe920318_4_k_cu_f376b2004cuda3std6ranges3__45__cpo5cdataE:
	.zero		1
	.type		_ZN34_INTERNAL_fe920318_4_k_cu_f376b2004cuda3std6ranges3__45__cpo3endE,@object
	.size		_ZN34_INTERNAL_fe920318_4_k_cu_f376b2004cuda3std6ranges3__45__cpo3endE,(_ZN34_INTERNAL_fe920318_4_k_cu_f376b2004cuda3std3__419piecewise_constructE - _ZN34_INTERNAL_fe920318_4_k_cu_f376b2004cuda3std6ranges3__45__cpo3endE)
_ZN34_INTERNAL_fe920318_4_k_cu_f376b2004cuda3std6ranges3__45__cpo3endE:
	.zero		1
	.type		_ZN34_INTERNAL_fe920318_4_k_cu_f376b2004cuda3std3__419piecewise_constructE,@object
	.size		_ZN34_INTERNAL_fe920318_4_k_cu_f376b2004cuda3std3__419piecewise_constructE,(_ZN34_INTERNAL_fe920318_4_k_cu_f376b2004cuda3std6ranges3__45__cpo5ssizeE - _ZN34_INTERNAL_fe920318_4_k_cu_f376b2004cuda3std3__419piecewise_constructE)
_ZN34_INTERNAL_fe920318_4_k_cu_f376b2004cuda3std3__419piecewise_constructE:
	.zero		1
	.type		_ZN34_INTERNAL_fe920318_4_k_cu_f376b2004cuda3std6ranges3__45__cpo5ssizeE,@object
	.size		_ZN34_INTERNAL_fe920318_4_k_cu_f376b2004cuda3std6ranges3__45__cpo5ssizeE,(_ZN34_INTERNAL_fe920318_4_k_cu_f376b2004cuda3std3__45__cpo3endE - _ZN34_INTERNAL_fe920318_4_k_cu_f376b2004cuda3std6ranges3__45__cpo5ssizeE)
_ZN34_INTERNAL_fe920318_4_k_cu_f376b2004cuda3std6ranges3__45__cpo5ssizeE:
	.zero		1
	.type		_ZN34_INTERNAL_fe920318_4_k_cu_f376b2004cuda3std3__45__cpo3endE,@object
	.size		_ZN34_INTERNAL_fe920318_4_k_cu_f376b2004cuda3std3__45__cpo3endE,(_ZN34_INTERNAL_fe920318_4_k_cu_f376b2004cuda3std6ranges3__45__cpo4cendE - _ZN34_INTERNAL_fe920318_4_k_cu_f376b2004cuda3std3__45__cpo3endE)
_ZN34_INTERNAL_fe920318_4_k_cu_f376b2004cuda3std3__45__cpo3endE:
	.zero		1
	.type		_ZN34_INTERNAL_fe920318_4_k_cu_f376b2004cuda3std6ranges3__45__cpo4cendE,@object
	.size		_ZN34_INTERNAL_fe920318_4_k_cu_f376b2004cuda3std6ranges3__45__cpo4cendE,(_ZN34_INTERNAL_fe920318_4_k_cu_f376b2004cuda3std3__45__cpo4rendE - _ZN34_INTERNAL_fe920318_4_k_cu_f376b2004cuda3std6ranges3__45__cpo4cendE)
_ZN34_INTERNAL_fe920318_4_k_cu_f376b2004cuda3std6ranges3__45__cpo4cendE:
	.zero		1
	.type		_ZN34_INTERNAL_fe920318_4_k_cu_f376b2004cuda3std3__45__cpo4rendE,@object
	.size		_ZN34_INTERNAL_fe920318_4_k_cu_f376b2004cuda3std3__45__cpo4rendE,(_ZN34_INTERNAL_fe920318_4_k_cu_f376b2004cuda3std6ranges3__45__cpo4prevE - _ZN34_INTERNAL_fe920318_4_k_cu_f376b2004cuda3std3__45__cpo4rendE)
_ZN34_INTERNAL_fe920318_4_k_cu_f376b2004cuda3std3__45__cpo4rendE:
	.zero		1
	.type		_ZN34_INTERNAL_fe920318_4_k_cu_f376b2004cuda3std6ranges3__45__cpo4prevE,@object
	.size		_ZN34_INTERNAL_fe920318_4_k_cu_f376b2004cuda3std6ranges3__45__cpo4prevE,(_ZN34_INTERNAL_fe920318_4_k_cu_f376b2004cuda3std6ranges3__45__cpo9iter_moveE - _ZN34_INTERNAL_fe920318_4_k_cu_f376b2004cuda3std6ranges3__45__cpo4prevE)
_ZN34_INTERNAL_fe920318_4_k_cu_f376b2004cuda3std6ranges3__45__cpo4prevE:
	.zero		1
	.type		_ZN34_INTERNAL_fe920318_4_k_cu_f376b2004cuda3std6ranges3__45__cpo9iter_moveE,@object
	.size		_ZN34_INTERNAL_fe920318_4_k_cu_f376b2004cuda3std6ranges3__45__cpo9iter_moveE,(.L_13 - _ZN34_INTERNAL_fe920318_4_k_cu_f376b2004cuda3std6ranges3__45__cpo9iter_moveE)
_ZN34_INTERNAL_fe920318_4_k_cu_f376b2004cuda3std6ranges3__45__cpo9iter_moveE:
	.zero		1
.L_13:


//--------------------- .nv.constant0.fourier_error --------------------------
	.section	.nv.constant0.fourier_error,"a",@progbits
	.sectionflags	@""
	.align	4
.nv.constant0.fourier_error:
	.zero		968


//--------------------- SYMBOLS --------------------------

	.type		.nv.reservedSmem.offset0,@object
	.size		.nv.reservedSmem.offset0,0x4
